	.headerflags	@"EF_CUDA_TEXMODE_UNIFIED EF_CUDA_64BIT_ADDRESS EF_CUDA_ACCELERATORS EF_CUDA_SM90 EF_CUDA_VIRTUAL_SM(EF_CUDA_SM90)"
	.elftype	@"ET_EXEC"


//--------------------- .nv.info                  --------------------------
	.section	.nv.info,"",@"SHT_CUDA_INFO"
	.align	4


	//----- nvinfo : EIATTR_REGCOUNT
	.align		4
        /*0000*/ 	.byte	0x04, 0x2f
        /*0002*/ 	.short	(.L_1 - .L_0)
	.align		4
.L_0:
        /*0004*/ 	.word	index@(triton_poi_fused_cat_19)
        /*0008*/ 	.word	0x0000002c


	//----- nvinfo : EIATTR_MIN_STACK_SIZE
	.align		4
.L_1:
        /*000c*/ 	.byte	0x04, 0x12
        /*000e*/ 	.short	(.L_3 - .L_2)
	.align		4
.L_2:
        /*0010*/ 	.word	index@(triton_poi_fused_cat_19)
        /*0014*/ 	.word	0x00000000


	//----- nvinfo : EIATTR_FRAME_SIZE
	.align		4
.L_3:
        /*0018*/ 	.byte	0x04, 0x11
        /*001a*/ 	.short	(.L_5 - .L_4)
	.align		4
.L_4:
        /*001c*/ 	.word	index@(triton_poi_fused_cat_19)
        /*0020*/ 	.word	0x00000000


	//----- nvinfo : EIATTR_MIN_STACK_SIZE
	.align		4
.L_5:
        /*0024*/ 	.byte	0x04, 0x12
        /*0026*/ 	.short	(.L_7 - .L_6)
	.align		4
.L_6:
        /*0028*/ 	.word	index@(triton_poi_fused_cat_19)
        /*002c*/ 	.word	0x00000000
.L_7:


//--------------------- .nv.info.triton_poi_fused_cat_19 --------------------------
	.section	.nv.info.triton_poi_fused_cat_19,"",@"SHT_CUDA_INFO"
	.sectionflags	@""
	.align	4


	//----- nvinfo : EIATTR_CUDA_API_VERSION
	.align		4
        /*0000*/ 	.byte	0x04, 0x37
        /*0002*/ 	.short	(.L_9 - .L_8)
.L_8:
        /*0004*/ 	.word	0x0000007c


	//----- nvinfo : EIATTR_KPARAM_INFO
	.align		4
.L_9:
        /*0008*/ 	.byte	0x04, 0x17
        /*000a*/ 	.short	(.L_11 - .L_10)
.L_10:
        /*000c*/ 	.word	0x00000000
        /*0010*/ 	.short	0x0009
        /*0012*/ 	.short	0x0048
        /*0014*/ 	.byte	0x00, 0xf0, 0x11, 0x00


	//----- nvinfo : EIATTR_KPARAM_INFO
	.align		4
.L_11:
        /*0018*/ 	.byte	0x04, 0x17
        /*001a*/ 	.short	(.L_13 - .L_12)
.L_12:
        /*001c*/ 	.word	0x00000000
        /*0020*/ 	.short	0x0008
        /*0022*/ 	.short	0x0040
        /*0024*/ 	.byte	0x00, 0xf4, 0x21, 0x00


	//----- nvinfo : EIATTR_KPARAM_INFO
	.align		4
.L_13:
        /*0028*/ 	.byte	0x04, 0x17
        /*002a*/ 	.short	(.L_15 - .L_14)
.L_14:
        /*002c*/ 	.word	0x00000000
        /*0030*/ 	.short	0x0007
        /*0032*/ 	.short	0x0038
        /*0034*/ 	.byte	0x00, 0xf4, 0x21, 0x00


	//----- nvinfo : EIATTR_KPARAM_INFO
	.align		4
.L_15:
        /*0038*/ 	.byte	0x04, 0x17
        /*003a*/ 	.short	(.L_17 - .L_16)
.L_16:
        /*003c*/ 	.word	0x00000000
        /*0040*/ 	.short	0x0006
        /*0042*/ 	.short	0x0030
        /*0044*/ 	.byte	0x00, 0xf4, 0x21, 0x00


	//----- nvinfo : EIATTR_KPARAM_INFO
	.align		4
.L_17:
        /*0048*/ 	.byte	0x04, 0x17
        /*004a*/ 	.short	(.L_19 - .L_18)
.L_18:
        /*004c*/ 	.word	0x00000000
        /*0050*/ 	.short	0x0005
        /*0052*/ 	.short	0x0028
        /*0054*/ 	.byte	0x00, 0xf4, 0x21, 0x00


	//----- nvinfo : EIATTR_KPARAM_INFO
	.align		4
.L_19:
        /*0058*/ 	.byte	0x04, 0x17
        /*005a*/ 	.short	(.L_21 - .L_20)
.L_20:
        /*005c*/ 	.word	0x00000000
        /*0060*/ 	.short	0x0004
        /*0062*/ 	.short	0x0020
        /*0064*/ 	.byte	0x00, 0xf4, 0x21, 0x00


	//----- nvinfo : EIATTR_KPARAM_INFO
	.align		4
.L_21:
        /*0068*/ 	.byte	0x04, 0x17
        /*006a*/ 	.short	(.L_23 - .L_22)
.L_22:
        /*006c*/ 	.word	0x00000000
        /*0070*/ 	.short	0x0003
        /*0072*/ 	.short	0x0018
        /*0074*/ 	.byte	0x00, 0xf4, 0x21, 0x00


	//----- nvinfo : EIATTR_KPARAM_INFO
	.align		4
.L_23:
        /*0078*/ 	.byte	0x04, 0x17
        /*007a*/ 	.short	(.L_25 - .L_24)
.L_24:
        /*007c*/ 	.word	0x00000000
        /*0080*/ 	.short	0x0002
        /*0082*/ 	.short	0x0010
        /*0084*/ 	.byte	0x00, 0xf4, 0x21, 0x00


	//----- nvinfo : EIATTR_KPARAM_INFO
	.align		4
.L_25:
        /*0088*/ 	.byte	0x04, 0x17
        /*008a*/ 	.short	(.L_27 - .L_26)
.L_26:
        /*008c*/ 	.word	0x00000000
        /*0090*/ 	.short	0x0001
        /*0092*/ 	.short	0x0008
        /*0094*/ 	.byte	0x00, 0xf4, 0x21, 0x00


	//----- nvinfo : EIATTR_KPARAM_INFO
	.align		4
.L_27:
        /*0098*/ 	.byte	0x04, 0x17
        /*009a*/ 	.short	(.L_29 - .L_28)
.L_28:
        /*009c*/ 	.word	0x00000000
        /*00a0*/ 	.short	0x0000
        /*00a2*/ 	.short	0x0000
        /*00a4*/ 	.byte	0x00, 0xf4, 0x21, 0x00


	//----- nvinfo : EIATTR_SPARSE_MMA_MASK
	.align		4
.L_29:
        /*00a8*/ 	.byte	0x03, 0x50
        /*00aa*/ 	.short	0x0000


	//----- nvinfo : EIATTR_MAXREG_COUNT
	.align		4
        /*00ac*/ 	.byte	0x03, 0x1b
        /*00ae*/ 	.short	0x00ff


	//----- nvinfo : EIATTR_EXIT_INSTR_OFFSETS
	.align		4
        /*00b0*/ 	.byte	0x04, 0x1c
        /*00b2*/ 	.short	(.L_31 - .L_30)


	//   ....[0]....
.L_30:
        /*00b4*/ 	.word	0x00001de0


	//----- nvinfo : EIATTR_REQNTID
	.align		4
.L_31:
        /*00b8*/ 	.byte	0x04, 0x10
        /*00ba*/ 	.short	(.L_33 - .L_32)
.L_32:
        /*00bc*/ 	.word	0x00000080
        /*00c0*/ 	.word	0x00000001
        /*00c4*/ 	.word	0x00000001


	//----- nvinfo : EIATTR_CBANK_PARAM_SIZE
	.align		4
.L_33:
        /*00c8*/ 	.byte	0x03, 0x19
        /*00ca*/ 	.short	0x004c


	//----- nvinfo : EIATTR_PARAM_CBANK
	.align		4
        /*00cc*/ 	.byte	0x04, 0x0a
        /*00ce*/ 	.short	(.L_35 - .L_34)
	.align		4
.L_34:
        /*00d0*/ 	.word	index@(.nv.constant0.triton_poi_fused_cat_19)
        /*00d4*/ 	.short	0x0210
        /*00d6*/ 	.short	0x004c


	//----- nvinfo : EIATTR_SW_WAR
	.align		4
.L_35:
        /*00d8*/ 	.byte	0x04, 0x36
        /*00da*/ 	.short	(.L_37 - .L_36)
.L_36:
        /*00dc*/ 	.word	0x00000008
.L_37:


//--------------------- .nv.callgraph             --------------------------
	.section	.nv.callgraph,"",@"SHT_CUDA_CALLGRAPH"
	.align	4
	.sectionentsize	8
	.align		4
        /*0000*/ 	.word	0x00000000
	.align		4
        /*0004*/ 	.word	0xffffffff
	.align		4
        /*0008*/ 	.word	0x00000000
	.align		4
        /*000c*/ 	.word	0xfffffffe
	.align		4
        /*0010*/ 	.word	0x00000000
	.align		4
        /*0014*/ 	.word	0xfffffffd
	.align		4
        /*0018*/ 	.word	0x00000000
	.align		4
        /*001c*/ 	.word	0xfffffffc


//--------------------- .text.triton_poi_fused_cat_19 --------------------------
	.section	.text.triton_poi_fused_cat_19,"ax",@progbits
	.align	128
        .global         triton_poi_fused_cat_19
        .type           triton_poi_fused_cat_19,@function
        .size           triton_poi_fused_cat_19,(.L_x_1 - triton_poi_fused_cat_19)
        .other          triton_poi_fused_cat_19,@"STO_CUDA_ENTRY STV_DEFAULT"
triton_poi_fused_cat_19:
.text.triton_poi_fused_cat_19:
[----:B------:R-:W-:Y:S01]  /*0000*/  LDC R1, c[0x0][0x28] ;  /* 0x00000a00ff017b82 */ /* 0x000fe20000000800 */
[----:B------:R-:W1:Y:S07]  /*0010*/  S2R R0, SR_TID.X ;  /* 0x0000000000007919 */ /* 0x000e6e0000002100 */
[----:B------:R-:W2:Y:S01]  /*0020*/  LDC.64 R16, c[0x0][0x218] ;  /* 0x00008600ff107b82 */ /* 0x000ea20000000a00 */
[----:B------:R-:W-:Y:S01]  /*0030*/  CS2R R28, SRZ ;  /* 0x00000000001c7805 */ /* 0x000fe2000001ff00 */
[----:B------:R-:W-:Y:S01]  /*0040*/  ULDC.64 UR4, c[0x0][0x208] ;  /* 0x0000820000047ab9 */ /* 0x000fe20000000a00 */
[----:B------:R-:W3:Y:S05]  /*0050*/  S2R R19, SR_CTAID.X ;  /* 0x0000000000137919 */ /* 0x000eea0000002500 */
[----:B------:R-:W4:Y:S01]  /*0060*/  LDC.64 R6, c[0x0][0x220] ;  /* 0x00008800ff067b82 */ /* 0x000f220000000a00 */
[----:B------:R-:W-:-:S02]  /*0070*/  CS2R R10, SRZ ;  /* 0x00000000000a7805 */ /* 0x000fc4000001ff00 */
[----:B------:R-:W-:Y:S02]  /*0080*/  CS2R R30, SRZ ;  /* 0x00000000001e7805 */ /* 0x000fe4000001ff00 */
[----:B------:R-:W-:Y:S02]  /*0090*/  CS2R R20, SRZ ;  /* 0x0000000000147805 */ /* 0x000fe4000001ff00 */
[----:B------:R-:W-:Y:S01]  /*00a0*/  CS2R R22, SRZ ;  /* 0x0000000000167805 */ /* 0x000fe2000001ff00 */
[----:B------:R-:W-:Y:S01]  /*00b0*/  ULDC.64 UR6, c[0x0][0x228] ;  /* 0x00008a0000067ab9 */ /* 0x000fe20000000a00 */
[----:B-1----:R-:W-:-:S05]  /*00c0*/  IMAD.SHL.U32 R0, R0, 0x4, RZ ;  /* 0x0000000400007824 */ /* 0x002fca00078e00ff */
[----:B------:R-:W-:-:S05]  /*00d0*/  LOP3.LUT R0, R0, 0x1fc, RZ, 0xc0, !PT ;  /* 0x000001fc00007812 */ /* 0x000fca00078ec0ff */
[----:B---3--:R-:W-:-:S05]  /*00e0*/  IMAD R3, R19, 0x400, R0 ;  /* 0x0000040013037824 */ /* 0x008fca00078e0200 */
[----:B------:R-:W-:-:S04]  /*00f0*/  SHF.R.S32.HI R0, RZ, 0x1f, R3 ;  /* 0x0000001fff007819 */ /* 0x000fc80000011403 */
[CC--:B------:R-:W-:Y:S02]  /*0100*/  LEA.HI R2, R0.reuse, R3.reuse, RZ, 0xa ;  /* 0x0000000300027211 */ /* 0x0c0fe400078f50ff */
[----:B------:R-:W-:Y:S02]  /*0110*/  LEA.HI R0, R0, R3, RZ, 0x5 ;  /* 0x0000000300007211 */ /* 0x000fe400078f28ff */
[----:B------:R-:W-:Y:S01]  /*0120*/  SHF.R.S32.HI R2, RZ, 0xa, R2 ;  /* 0x0000000aff027819 */ /* 0x000fe20000011402 */
[----:B------:R-:W-:Y:S01]  /*0130*/  VIADD R24, R3, 0x200 ;  /* 0x0000020003187836 */ /* 0x000fe20000000000 */
[----:B------:R-:W-:-:S03]  /*0140*/  LOP3.LUT R32, R0, 0xffffffe0, RZ, 0xc0, !PT ;  /* 0xffffffe000207812 */ /* 0x000fc600078ec0ff */
[----:B------:R-:W-:Y:S01]  /*0150*/  IMAD.HI R4, R2, 0x2aaaaaab, RZ ;  /* 0x2aaaaaab02047827 */ /* 0x000fe200078e02ff */
[----:B------:R-:W-:-:S03]  /*0160*/  SHF.R.S32.HI R15, RZ, 0x1f, R24 ;  /* 0x0000001fff0f7819 */ /* 0x000fc60000011418 */
[----:B------:R-:W-:Y:S01]  /*0170*/  IMAD.IADD R32, R3, 0x1, -R32 ;  /* 0x0000000103207824 */ /* 0x000fe200078e0a20 */
[----:B------:R-:W-:-:S04]  /*0180*/  SHF.R.U32.HI R5, RZ, 0x1f, R4 ;  /* 0x0000001fff057819 */ /* 0x000fc80000011604 */
[----:B------:R-:W-:Y:S02]  /*0190*/  LEA.HI R5, R4, R5, RZ, 0x1e ;  /* 0x0000000504057211 */ /* 0x000fe400078ff0ff */
[----:B------:R-:W-:-:S03]  /*01a0*/  SHF.R.S32.HI R4, RZ, 0x5, R0 ;  /* 0x00000005ff047819 */ /* 0x000fc60000011400 */
[----:B------:R-:W-:Y:S01]  /*01b0*/  IMAD R5, R5, -0x18, R2 ;  /* 0xffffffe805057824 */ /* 0x000fe200078e0202 */
[----:B------:R-:W-:-:S04]  /*01c0*/  LEA.HI R2, R4, R4, RZ, 0x5 ;  /* 0x0000000404027211 */ /* 0x000fc800078f28ff */
[----:B------:R-:W-:Y:S02]  /*01d0*/  LOP3.LUT R9, R2, 0xffffffe0, RZ, 0xc0, !PT ;  /* 0xffffffe002097812 */ /* 0x000fe400078ec0ff */
[----:B------:R-:W-:-:S03]  /*01e0*/  ISETP.GE.AND P0, PT, R5, 0xc, PT ;  /* 0x0000000c0500780c */ /* 0x000fc60003f06270 */
[----:B------:R-:W-:-:S04]  /*01f0*/  IMAD.IADD R2, R4, 0x1, -R9 ;  /* 0x0000000104027824 */ /* 0x000fc800078e0a09 */
[----:B--2---:R-:W-:-:S06]  /*0200*/  IMAD.WIDE R12, R2, 0x8, R16 ;  /* 0x00000008020c7825 */ /* 0x004fcc00078e0210 */
[----:B------:R1:W2:Y:S01]  /*0210*/  @!P0 LDG.E.EL.64 R28, desc[UR4][R12.64] ;  /* 0x000000040c1c8981 */ /* 0x0002a2000c2e1b00 */
[----:B------:R-:W-:Y:S02]  /*0220*/  LEA.HI R15, R15, R24, RZ, 0xa ;  /* 0x000000180f0f7211 */ /* 0x000fe400078f50ff */
[----:B------:R-:W-:Y:S01]  /*0230*/  CS2R R8, SRZ ;  /* 0x0000000000087805 */ /* 0x000fe2000001ff00 */
[----:B----4-:R-:W-:Y:S01]  /*0240*/  IMAD.WIDE R34, R32, 0x8, R6 ;  /* 0x0000000820227825 */ /* 0x010fe200078e0206 */
[----:B------:R-:W-:Y:S02]  /*0250*/  SHF.R.S32.HI R0, RZ, 0xa, R15 ;  /* 0x0000000aff007819 */ /* 0x000fe4000001140f */
[----:B------:R-:W-:Y:S02]  /*0260*/  SHF.R.S32.HI R14, RZ, 0x15, R19 ;  /* 0x00000015ff0e7819 */ /* 0x000fe40000011413 */
[----:B------:R-:W3:Y:S01]  /*0270*/  @!P0 LDG.E.EL.128 R8, desc[UR4][R34.64] ;  /* 0x0000000422088981 */ /* 0x000ee2000c2e1d00 */
[----:B------:R-:W-:-:S02]  /*0280*/  VIADD R27, R3, 0x2 ;  /* 0x00000002031b7836 */ /* 0x000fc40000000000 */
[----:B------:R-:W-:Y:S01]  /*0290*/  IMAD.HI R4, R0, 0x2aaaaaab, RZ ;  /* 0x2aaaaaab00047827 */ /* 0x000fe200078e02ff */
[----:B------:R-:W-:-:S04]  /*02a0*/  SGXT R14, R14, 0x1 ;  /* 0x000000010e0e781a */ /* 0x000fc80000000200 */
[C---:B-1----:R-:W-:Y:S02]  /*02b0*/  LEA.HI R12, R14.reuse, R27, RZ, 0x5 ;  /* 0x0000001b0e0c7211 */ /* 0x042fe400078f28ff */
[----:B------:R-:W-:Y:S02]  /*02c0*/  SHF.R.U32.HI R13, RZ, 0x1f, R4 ;  /* 0x0000001fff0d7819 */ /* 0x000fe40000011604 */
[----:B------:R-:W-:Y:S02]  /*02d0*/  LEA.HI R14, R14, R24, RZ, 0x5 ;  /* 0x000000180e0e7211 */ /* 0x000fe400078f28ff */
[----:B------:R-:W-:Y:S02]  /*02e0*/  LOP3.LUT R12, R12, 0xffffffe0, RZ, 0xc0, !PT ;  /* 0xffffffe00c0c7812 */ /* 0x000fe400078ec0ff */
[----:B------:R-:W-:Y:S02]  /*02f0*/  LEA.HI R19, R4, R13, RZ, 0x1e ;  /* 0x0000000d04137211 */ /* 0x000fe400078ff0ff */
[----:B------:R-:W-:Y:S01]  /*0300*/  SHF.R.S32.HI R4, RZ, 0x5, R14 ;  /* 0x00000005ff047819 */ /* 0x000fe2000001140e */
[----:B------:R-:W-:Y:S01]  /*0310*/  IMAD.IADD R27, R27, 0x1, -R12 ;  /* 0x000000011b1b7824 */ /* 0x000fe200078e0a0c */
[----:B------:R-:W-:Y:S01]  /*0320*/  CS2R R12, SRZ ;  /* 0x00000000000c7805 */ /* 0x000fe2000001ff00 */
[----:B------:R-:W-:Y:S01]  /*0330*/  IMAD R0, R19, -0x18, R0 ;  /* 0xffffffe813007824 */ /* 0x000fe200078e0200 */
[----:B------:R-:W-:-:S02]  /*0340*/  LEA.HI R18, R4, R4, RZ, 0x5 ;  /* 0x0000000404127211 */ /* 0x000fc400078f28ff */
[----:B------:R-:W-:Y:S01]  /*0350*/  CS2R R14, SRZ ;  /* 0x00000000000e7805 */ /* 0x000fe2000001ff00 */
[----:B------:R-:W-:Y:S01]  /*0360*/  IMAD.WIDE R6, R27, 0x8, R6 ;  /* 0x000000081b067825 */ /* 0x000fe200078e0206 */
[----:B------:R-:W-:Y:S02]  /*0370*/  LOP3.LUT R19, R18, 0xffffffe0, RZ, 0xc0, !PT ;  /* 0xffffffe012137812 */ /* 0x000fe400078ec0ff */
[----:B------:R-:W-:Y:S02]  /*0380*/  ISETP.GE.AND P1, PT, R0, 0xc, PT ;  /* 0x0000000c0000780c */ /* 0x000fe40003f26270 */
[----:B------:R-:W4:Y:S01]  /*0390*/  @!P0 LDG.E.EL.128 R12, desc[UR4][R6.64] ;  /* 0x00000004060c8981 */ /* 0x000f22000c2e1d00 */
[----:B------:R-:W-:-:S04]  /*03a0*/  IMAD.IADD R4, R4, 0x1, -R19 ;  /* 0x0000000104047824 */ /* 0x000fc800078e0a13 */
[----:B------:R-:W-:-:S06]  /*03b0*/  IMAD.WIDE R36, R4, 0x8, R16 ;  /* 0x0000000804247825 */ /* 0x000fcc00078e0210 */
[----:B------:R-:W5:Y:S01]  /*03c0*/  @!P1 LDG.E.EL.64 R30, desc[UR4][R36.64] ;  /* 0x00000004241e9981 */ /* 0x000f62000c2e1b00 */
[----:B------:R-:W-:Y:S02]  /*03d0*/  CS2R R16, SRZ ;  /* 0x0000000000107805 */ /* 0x000fe4000001ff00 */
[----:B------:R-:W-:Y:S01]  /*03e0*/  CS2R R18, SRZ ;  /* 0x0000000000127805 */ /* 0x000fe2000001ff00 */
[----:B------:R1:W5:Y:S05]  /*03f0*/  @!P1 LDG.E.EL.128 R20, desc[UR4][R6.64] ;  /* 0x0000000406149981 */ /* 0x00036a000c2e1d00 */
[----:B------:R2:W5:Y:S01]  /*0400*/  @!P1 LDG.E.EL.128 R16, desc[UR4][R34.64] ;  /* 0x0000000422109981 */ /* 0x000562000c2e1d00 */
[----:B-1----:R-:W-:Y:S01]  /*0410*/  IMAD.MOV.U32 R6, RZ, RZ, RZ ;  /* 0x000000ffff067224 */ /* 0x002fe200078e00ff */
[----:B--2---:R-:W-:-:S04]  /*0420*/  SEL R26, R29, RZ, !P0 ;  /* 0x000000ff1d1a7207 */ /* 0x004fc80004000000 */
[----:B------:R-:W-:Y:S02]  /*0430*/  SHF.R.U32.HI R25, RZ, 0x1b, R26 ;  /* 0x0000001bff197819 */ /* 0x000fe4000001161a */
[----:B------:R-:W-:Y:S02]  /*0440*/  SEL R28, R28, RZ, !P0 ;  /* 0x000000ff1c1c7207 */ /* 0x000fe40004000000 */
[----:B------:R-:W-:Y:S02]  /*0450*/  LOP3.LUT R25, R25, 0x10, RZ, 0xc0, !PT ;  /* 0x0000001019197812 */ /* 0x000fe400078ec0ff */
[----:B---3--:R-:W-:Y:S02]  /*0460*/  SEL R9, R9, RZ, !P0 ;  /* 0x000000ff09097207 */ /* 0x008fe40004000000 */
[----:B------:R-:W-:Y:S02]  /*0470*/  IADD3 R28, P2, R25, R28, RZ ;  /* 0x0000001c191c7210 */ /* 0x000fe40007f5e0ff */
[----:B------:R-:W-:-:S02]  /*0480*/  SEL R8, R8, RZ, !P0 ;  /* 0x000000ff08087207 */ /* 0x000fc40004000000 */
[----:B0-----:R-:W-:Y:S01]  /*0490*/  SHF.R.U32.HI R34, RZ, 0x19, R9 ;  /* 0x00000019ff227819 */ /* 0x001fe20000011609 */
[----:B------:R-:W-:Y:S01]  /*04a0*/  IMAD.X R29, RZ, RZ, R26, P2 ;  /* 0x000000ffff1d7224 */ /* 0x000fe200010e061a */
[----:B------:R-:W-:Y:S01]  /*04b0*/  LEA R35, P2, R8, UR6, 0x2 ;  /* 0x0000000608237c11 */ /* 0x000fe2000f8410ff */
[----:B------:R-:W-:Y:S01]  /*04c0*/  IMAD.SHL.U32 R25, R28, 0x40, RZ ;  /* 0x000000401c197824 */ /* 0x000fe200078e00ff */
[----:B------:R-:W-:Y:S02]  /*04d0*/  LOP3.LUT R34, R34, 0x40, RZ, 0xc0, !PT ;  /* 0x0000004022227812 */ /* 0x000fe400078ec0ff */
[----:B------:R-:W-:Y:S01]  /*04e0*/  SHF.L.U64.HI R26, R28, 0x6, R29 ;  /* 0x000000061c1a7819 */ /* 0x000fe2000001021d */
[----:B------:R-:W-:Y:S01]  /*04f0*/  IMAD.HI R28, R3, 0x2aaaaaab, RZ ;  /* 0x2aaaaaab031c7827 */ /* 0x000fe200078e02ff */
[----:B------:R-:W-:Y:S02]  /*0500*/  LEA.HI.X R9, R8, UR7, R9, 0x2, P2 ;  /* 0x0000000708097c11 */ /* 0x000fe400090f1409 */
[----:B------:R-:W-:-:S02]  /*0510*/  IADD3 R34, P2, P3, R25, R35, R34 ;  /* 0x0000002319227210 */ /* 0x000fc40007b5e022 */
[----:B------:R-:W-:Y:S02]  /*0520*/  SHF.R.U32.HI R7, RZ, 0x1f, R28 ;  /* 0x0000001fff077819 */ /* 0x000fe4000001161c */
[----:B------:R-:W-:Y:S01]  /*0530*/  IADD3.X R35, R26, R9, RZ, P2, P3 ;  /* 0x000000091a237210 */ /* 0x000fe200017e64ff */
[----:B------:R-:W-:Y:S01]  /*0540*/  IMAD.SHL.U32 R9, R5, 0x100, RZ ;  /* 0x0000010005097824 */ /* 0x000fe200078e00ff */
[----:B------:R-:W-:Y:S02]  /*0550*/  LEA.HI.SX32 R28, R28, R7, 0x14 ;  /* 0x000000071c1c7211 */ /* 0x000fe400078fa2ff */
[----:B------:R-:W-:Y:S01]  /*0560*/  SEL R29, R10, RZ, !P0 ;  /* 0x000000ff0a1d7207 */ /* 0x000fe20004000000 */
[----:B------:R-:W-:Y:S01]  /*0570*/  IMAD.WIDE R34, R9, 0x4, R34 ;  /* 0x0000000409227825 */ /* 0x000fe200078e0222 */
[----:B------:R-:W-:Y:S02]  /*0580*/  SEL R8, R11, RZ, !P0 ;  /* 0x000000ff0b087207 */ /* 0x000fe40004000000 */
[----:B------:R-:W-:Y:S01]  /*0590*/  LEA R37, P2, R29, UR6, 0x2 ;  /* 0x000000061d257c11 */ /* 0x000fe2000f8410ff */
[----:B------:R-:W-:Y:S01]  /*05a0*/  IMAD R7, R28, 0xc00, RZ ;  /* 0x00000c001c077824 */ /* 0x000fe200078e02ff */
[----:B----4-:R-:W-:-:S02]  /*05b0*/  SEL R12, R12, RZ, !P0 ;  /* 0x000000ff0c0c7207 */ /* 0x010fc40004000000 */
[----:B------:R-:W-:Y:S01]  /*05c0*/  SHF.R.U32.HI R36, RZ, 0x19, R8 ;  /* 0x00000019ff247819 */ /* 0x000fe20000011608 */
[----:B------:R-:W-:Y:S01]  /*05d0*/  IMAD.WIDE R10, R7, 0x4, R34 ;  /* 0x00000004070a7825 */ /* 0x000fe200078e0222 */
[----:B------:R-:W-:Y:S02]  /*05e0*/  LEA.HI.X R29, R29, UR7, R8, 0x2, P2 ;  /* 0x000000071d1d7c11 */ /* 0x000fe400090f1408 */
[----:B------:R-:W-:Y:S02]  /*05f0*/  SEL R13, R13, RZ, !P0 ;  /* 0x000000ff0d0d7207 */ /* 0x000fe40004000000 */
[----:B------:R-:W-:Y:S01]  /*0600*/  SEL R8, R14, RZ, !P0 ;  /* 0x000000ff0e087207 */ /* 0x000fe20004000000 */
[----:B------:R0:W2:Y:S01]  /*0610*/  @!P0 LDG.E.EL R6, desc[UR4][R10.64] ;  /* 0x000000040a068981 */ /* 0x0000a2000c2e1900 */
[----:B------:R-:W-:Y:S02]  /*0620*/  LEA R35, P2, R12, UR6, 0x2 ;  /* 0x000000060c237c11 */ /* 0x000fe4000f8410ff */
[----:B------:R-:W-:-:S02]  /*0630*/  SEL R33, R15, RZ, !P0 ;  /* 0x000000ff0f217207 */ /* 0x000fc40004000000 */
[----:B------:R-:W-:Y:S02]  /*0640*/  LOP3.LUT R36, R36, 0x40, RZ, 0xc0, !PT ;  /* 0x0000004024247812 */ /* 0x000fe400078ec0ff */
[----:B0-----:R-:W-:Y:S02]  /*0650*/  LEA.HI.X R11, R12, UR7, R13, 0x2, P2 ;  /* 0x000000070c0b7c11 */ /* 0x001fe400090f140d */
[C---:B------:R-:W-:Y:S02]  /*0660*/  LEA R10, P6, R8.reuse, UR6, 0x2 ;  /* 0x00000006080a7c11 */ /* 0x040fe4000f8c10ff */
[----:B-----5:R-:W-:Y:S02]  /*0670*/  SEL R12, R31, RZ, !P1 ;  /* 0x000000ff1f0c7207 */ /* 0x020fe40004800000 */
[----:B------:R-:W-:Y:S02]  /*0680*/  LEA.HI.X R15, R8, UR7, R33, 0x2, P6 ;  /* 0x00000007080f7c11 */ /* 0x000fe4000b0f1421 */
[----:B------:R-:W-:-:S02]  /*0690*/  SHF.R.U32.HI R34, RZ, 0x19, R13 ;  /* 0x00000019ff227819 */ /* 0x000fc4000001160d */
[----:B------:R-:W-:Y:S02]  /*06a0*/  SHF.R.U32.HI R8, RZ, 0x19, R33 ;  /* 0x00000019ff087819 */ /* 0x000fe40000011621 */
[----:B------:R-:W-:Y:S02]  /*06b0*/  SHF.R.U32.HI R14, RZ, 0x1b, R12 ;  /* 0x0000001bff0e7819 */ /* 0x000fe4000001160c */
[----:B------:R-:W-:Y:S02]  /*06c0*/  IADD3 R36, P4, P5, R25, R37, R36 ;  /* 0x0000002519247210 */ /* 0x000fe40007d9e024 */
[----:B------:R-:W-:Y:S02]  /*06d0*/  LOP3.LUT R34, R34, 0x40, RZ, 0xc0, !PT ;  /* 0x0000004022227812 */ /* 0x000fe400078ec0ff */
[----:B------:R-:W-:Y:S02]  /*06e0*/  SEL R13, R30, RZ, !P1 ;  /* 0x000000ff1e0d7207 */ /* 0x000fe40004800000 */
[----:B------:R-:W-:-:S02]  /*06f0*/  LOP3.LUT R8, R8, 0x40, RZ, 0xc0, !PT ;  /* 0x0000004008087812 */ /* 0x000fc400078ec0ff */
[----:B------:R-:W-:Y:S02]  /*0700*/  LOP3.LUT R14, R14, 0x10, RZ, 0xc0, !PT ;  /* 0x000000100e0e7812 */ /* 0x000fe400078ec0ff */
[----:B------:R-:W-:Y:S02]  /*0710*/  IADD3.X R37, R26, R29, RZ, P4, P5 ;  /* 0x0000001d1a257210 */ /* 0x000fe400027ea4ff */
[C---:B------:R-:W-:Y:S02]  /*0720*/  IADD3 R34, P3, P2, R25.reuse, R35, R34 ;  /* 0x0000002319227210 */ /* 0x040fe40007a7e022 */
[----:B------:R-:W-:Y:S02]  /*0730*/  IADD3 R10, P5, P6, R25, R10, R8 ;  /* 0x0000000a190a7210 */ /* 0x000fe40007ebe008 */
[----:B------:R-:W-:Y:S02]  /*0740*/  IADD3 R13, P4, R14, R13, RZ ;  /* 0x0000000d0e0d7210 */ /* 0x000fe40007f9e0ff */
[----:B------:R-:W-:-:S02]  /*0750*/  SEL R8, R17, RZ, !P1 ;  /* 0x000000ff11087207 */ /* 0x000fc40004800000 */
[C---:B------:R-:W-:Y:S01]  /*0760*/  IADD3.X R35, R26.reuse, R11, RZ, P3, P2 ;  /* 0x0000000b1a237210 */ /* 0x040fe20001fe44ff */
[----:B------:R-:W-:Y:S01]  /*0770*/  IMAD.X R12, RZ, RZ, R12, P4 ;  /* 0x000000ffff0c7224 */ /* 0x000fe200020e060c */
[----:B------:R-:W-:Y:S02]  /*0780*/  IADD3.X R11, R26, R15, RZ, P5, P6 ;  /* 0x0000000f1a0b7210 */ /* 0x000fe40002fec4ff */
[----:B------:R-:W-:Y:S02]  /*0790*/  SHF.R.U32.HI R14, RZ, 0x19, R8 ;  /* 0x00000019ff0e7819 */ /* 0x000fe40000011608 */
[----:B------:R-:W-:Y:S01]  /*07a0*/  SEL R17, R16, RZ, !P1 ;  /* 0x000000ff10117207 */ /* 0x000fe20004800000 */
[----:B------:R-:W-:Y:S01]  /*07b0*/  IMAD.WIDE R36, R9, 0x4, R36 ;  /* 0x0000000409247825 */ /* 0x000fe200078e0224 */
[----:B------:R-:W-:Y:S02]  /*07c0*/  LOP3.LUT R16, R14, 0x40, RZ, 0xc0, !PT ;  /* 0x000000400e107812 */ /* 0x000fe400078ec0ff */
[----:B------:R-:W-:Y:S01]  /*07d0*/  SHF.L.U64.HI R14, R13, 0x6, R12 ;  /* 0x000000060d0e7819 */ /* 0x000fe2000001020c */
[----:B------:R-:W-:-:S04]  /*07e0*/  IMAD.WIDE R34, R9, 0x4, R34 ;  /* 0x0000000409227825 */ /* 0x000fc800078e0222 */
[----:B------:R-:W-:Y:S01]  /*07f0*/  IMAD.WIDE R10, R9, 0x4, R10 ;  /* 0x00000004090a7825 */ /* 0x000fe200078e020a */
[----:B------:R-:W-:-:S03]  /*0800*/  LEA R9, P2, R17, UR6, 0x2 ;  /* 0x0000000611097c11 */ /* 0x000fc6000f8410ff */
[----:B------:R-:W-:Y:S02]  /*0810*/  IMAD.SHL.U32 R13, R13, 0x40, RZ ;  /* 0x000000400d0d7824 */ /* 0x000fe400078e00ff */
[----:B------:R-:W-:Y:S01]  /*0820*/  IMAD.HI R15, R24, 0x2aaaaaab, RZ ;  /* 0x2aaaaaab180f7827 */ /* 0x000fe200078e02ff */
[----:B------:R-:W-:Y:S02]  /*0830*/  LEA.HI.X R17, R17, UR7, R8, 0x2, P2 ;  /* 0x0000000711117c11 */ /* 0x000fe400090f1408 */
[----:B------:R-:W-:Y:S01]  /*0840*/  IADD3 R8, P2, P3, R13, R9, R16 ;  /* 0x000000090d087210 */ /* 0x000fe20007b5e010 */
[----:B------:R-:W-:Y:S01]  /*0850*/  IMAD.MOV.U32 R12, RZ, RZ, RZ ;  /* 0x000000ffff0c7224 */ /* 0x000fe200078e00ff */
[----:B------:R-:W-:Y:S01]  /*0860*/  SHF.R.U32.HI R16, RZ, 0x1f, R15 ;  /* 0x0000001fff107819 */ /* 0x000fe2000001160f */
[----:B------:R-:W-:Y:S01]  /*0870*/  IMAD.WIDE R36, R7, 0x4, R36 ;  /* 0x0000000407247825 */ /* 0x000fe200078e0224 */
[----:B------:R-:W-:Y:S02]  /*0880*/  IADD3.X R9, R14, R17, RZ, P2, P3 ;  /* 0x000000110e097210 */ /* 0x000fe400017e64ff */
[----:B------:R-:W-:Y:S01]  /*0890*/  LEA.HI.SX32 R15, R15, R16, 0x14 ;  /* 0x000000100f0f7211 */ /* 0x000fe200078fa2ff */
[----:B------:R-:W-:Y:S01]  /*08a0*/  IMAD.SHL.U32 R31, R0, 0x100, RZ ;  /* 0x00000100001f7824 */ /* 0x000fe200078e00ff */
[----:B------:R0:W3:Y:S01]  /*08b0*/  @!P0 LDG.E.EL R12, desc[UR4][R36.64] ;  /* 0x00000004240c8981 */ /* 0x0000e2000c2e1900 */
[----:B------:R-:W-:-:S02]  /*08c0*/  SEL R38, R19, RZ, !P1 ;  /* 0x000000ff13267207 */ /* 0x000fc40004800000 */
[----:B------:R-:W-:Y:S01]  /*08d0*/  CS2R R16, SRZ ;  /* 0x0000000000107805 */ /* 0x000fe2000001ff00 */
[----:B------:R-:W-:Y:S01]  /*08e0*/  IMAD.WIDE R8, R31, 0x4, R8 ;  /* 0x000000041f087825 */ /* 0x000fe200078e0208 */
[----:B------:R-:W-:Y:S02]  /*08f0*/  SEL R19, R18, RZ, !P1 ;  /* 0x000000ff12137207 */ /* 0x000fe40004800000 */
[----:B------:R-:W-:Y:S01]  /*0900*/  SHF.R.U32.HI R18, RZ, 0x19, R38 ;  /* 0x00000019ff127819 */ /* 0x000fe20000011626 */
[----:B0-----:R-:W0:Y:S01]  /*0910*/  LDC.64 R36, c[0x0][0x230] ;  /* 0x00008c00ff247b82 */ /* 0x001e220000000a00 */
[----:B------:R-:W-:Y:S01]  /*0920*/  IMAD.WIDE R34, R7, 0x4, R34 ;  /* 0x0000000407227825 */ /* 0x000fe200078e0222 */
[----:B------:R-:W-:-:S03]  /*0930*/  LEA R30, P2, R19, UR6, 0x2 ;  /* 0x00000006131e7c11 */ /* 0x000fc6000f8410ff */
[----:B------:R-:W-:Y:S02]  /*0940*/  IMAD R29, R15, 0xc00, RZ ;  /* 0x00000c000f1d7824 */ /* 0x000fe400078e02ff */
[----:B------:R-:W-:Y:S01]  /*0950*/  IMAD.WIDE R10, R7, 0x4, R10 ;  /* 0x00000004070a7825 */ /* 0x000fe200078e020a */
[----:B------:R-:W-:Y:S01]  /*0960*/  LOP3.LUT R18, R18, 0x40, RZ, 0xc0, !PT ;  /* 0x0000004012127812 */ /* 0x000fe200078ec0ff */
[----:B------:R1:W4:Y:S01]  /*0970*/  @!P0 LDG.E.EL R17, desc[UR4][R34.64] ;  /* 0x0000000422118981 */ /* 0x000322000c2e1900 */
[----:B------:R-:W-:Y:S01]  /*0980*/  SEL R20, R20, RZ, !P1 ;  /* 0x000000ff14147207 */ /* 0x000fe20004800000 */
[----:B------:R-:W-:Y:S02]  /*0990*/  IMAD.MOV.U32 R7, RZ, RZ, RZ ;  /* 0x000000ffff077224 */ /* 0x000fe400078e00ff */
[----:B------:R-:W-:Y:S01]  /*09a0*/  IMAD.WIDE R8, R29, 0x4, R8 ;  /* 0x000000041d087825 */ /* 0x000fe200078e0208 */
[----:B------:R-:W-:Y:S01]  /*09b0*/  SEL R21, R21, RZ, !P1 ;  /* 0x000000ff15157207 */ /* 0x000fe20004800000 */
[----:B------:R5:W2:Y:S01]  /*09c0*/  @!P0 LDG.E.EL R16, desc[UR4][R10.64] ;  /* 0x000000040a108981 */ /* 0x000aa2000c2e1900 */
[----:B------:R-:W-:-:S02]  /*09d0*/  LEA.HI.X R19, R19, UR7, R38, 0x2, P2 ;  /* 0x0000000713137c11 */ /* 0x000fc400090f1426 */
[----:B-1----:R-:W-:Y:S01]  /*09e0*/  SEL R35, R23, RZ, !P1 ;  /* 0x000000ff17237207 */ /* 0x002fe20004800000 */
[----:B------:R1:W2:Y:S01]  /*09f0*/  @!P1 LDG.E.EL R7, desc[UR4][R8.64] ;  /* 0x0000000408079981 */ /* 0x0002a2000c2e1900 */
[----:B------:R-:W-:Y:S02]  /*0a00*/  IADD3 R18, P2, P3, R13, R30, R18 ;  /* 0x0000001e0d127210 */ /* 0x000fe40007b5e012 */
[----:B------:R-:W-:Y:S02]  /*0a10*/  SEL R30, R22, RZ, !P1 ;  /* 0x000000ff161e7207 */ /* 0x000fe40004800000 */
[----:B-----5:R-:W-:Y:S02]  /*0a20*/  LEA R10, P4, R20, UR6, 0x2 ;  /* 0x00000006140a7c11 */ /* 0x020fe4000f8810ff */
[----:B------:R-:W-:Y:S02]  /*0a30*/  SHF.R.U32.HI R22, RZ, 0x19, R21 ;  /* 0x00000019ff167819 */ /* 0x000fe40000011615 */
[----:B-1----:R-:W-:-:S02]  /*0a40*/  SHF.R.U32.HI R8, RZ, 0x19, R35 ;  /* 0x00000019ff087819 */ /* 0x002fc40000011623 */
[----:B------:R-:W-:Y:S02]  /*0a50*/  LEA.HI.X R21, R20, UR7, R21, 0x2, P4 ;  /* 0x0000000714157c11 */ /* 0x000fe4000a0f1415 */
[----:B------:R-:W-:Y:S02]  /*0a60*/  LEA R20, P4, R30, UR6, 0x2 ;  /* 0x000000061e147c11 */ /* 0x000fe4000f8810ff */
[----:B------:R-:W-:Y:S02]  /*0a70*/  LOP3.LUT R22, R22, 0x40, RZ, 0xc0, !PT ;  /* 0x0000004016167812 */ /* 0x000fe400078ec0ff */
[----:B------:R-:W-:Y:S02]  /*0a80*/  LOP3.LUT R8, R8, 0x40, RZ, 0xc0, !PT ;  /* 0x0000004008087812 */ /* 0x000fe400078ec0ff */
[----:B------:R-:W-:Y:S02]  /*0a90*/  LEA.HI.X R35, R30, UR7, R35, 0x2, P4 ;  /* 0x000000071e237c11 */ /* 0x000fe4000a0f1423 */
[----:B------:R-:W-:-:S02]  /*0aa0*/  IADD3.X R19, R14, R19, RZ, P2, P3 ;  /* 0x000000130e137210 */ /* 0x000fc400017e64ff */
[C---:B------:R-:W-:Y:S02]  /*0ab0*/  IADD3 R22, P5, P4, R13.reuse, R10, R22 ;  /* 0x0000000a0d167210 */ /* 0x040fe40007cbe016 */
[----:B------:R-:W-:Y:S02]  /*0ac0*/  CS2R R10, SRZ ;  /* 0x00000000000a7805 */ /* 0x000fe4000001ff00 */
[----:B------:R-:W-:Y:S02]  /*0ad0*/  IADD3 R20, P2, P3, R13, R20, R8 ;  /* 0x000000140d147210 */ /* 0x000fe40007b5e008 */
[----:B------:R-:W-:Y:S01]  /*0ae0*/  CS2R R8, SRZ ;  /* 0x0000000000087805 */ /* 0x000fe2000001ff00 */
[----:B0-----:R-:W-:-:S05]  /*0af0*/  IMAD.WIDE R32, R32, 0x8, R36 ;  /* 0x0000000820207825 */ /* 0x001fca00078e0224 */
[----:B------:R-:W5:Y:S01]  /*0b00*/  @!P0 LDG.E.EL.128 R8, desc[UR4][R32.64] ;  /* 0x0000000420088981 */ /* 0x000f62000c2e1d00 */
[C---:B------:R-:W-:Y:S02]  /*0b10*/  IADD3.X R23, R14.reuse, R21, RZ, P5, P4 ;  /* 0x000000150e177210 */ /* 0x040fe40002fe84ff */
[----:B------:R-:W-:Y:S01]  /*0b20*/  IADD3.X R21, R14, R35, RZ, P2, P3 ;  /* 0x000000230e157210 */ /* 0x000fe200017e64ff */
[----:B------:R-:W-:-:S04]  /*0b30*/  IMAD.WIDE R18, R31, 0x4, R18 ;  /* 0x000000041f127825 */ /* 0x000fc800078e0212 */
[----:B------:R-:W-:-:S04]  /*0b40*/  IMAD.WIDE R22, R31, 0x4, R22 ;  /* 0x000000041f167825 */ /* 0x000fc800078e0216 */
[----:B------:R-:W-:-:S04]  /*0b50*/  IMAD.WIDE R30, R31, 0x4, R20 ;  /* 0x000000041f1e7825 */ /* 0x000fc800078e0214 */
[----:B------:R-:W-:Y:S02]  /*0b60*/  IMAD.MOV.U32 R20, RZ, RZ, RZ ;  /* 0x000000ffff147224 */ /* 0x000fe400078e00ff */
[----:B------:R-:W-:-:S04]  /*0b70*/  IMAD.WIDE R34, R29, 0x4, R18 ;  /* 0x000000041d227825 */ /* 0x000fc800078e0212 */
[C---:B------:R-:W-:Y:S01]  /*0b80*/  IMAD.WIDE R22, R29.reuse, 0x4, R22 ;  /* 0x000000041d167825 */ /* 0x040fe200078e0216 */
[----:B------:R0:W2:Y:S03]  /*0b90*/  @!P1 LDG.E.EL R20, desc[UR4][R34.64] ;  /* 0x0000000422149981 */ /* 0x0000a6000c2e1900 */
[----:B------:R-:W-:-:S04]  /*0ba0*/  IMAD.WIDE R30, R29, 0x4, R30 ;  /* 0x000000041d1e7825 */ /* 0x000fc800078e021e */
[C---:B------:R-:W-:Y:S02]  /*0bb0*/  IMAD R21, R28.reuse, -0x6000, R3 ;  /* 0xffffa0001c157824 */ /* 0x040fe400078e0203 */
[----:B------:R-:W-:Y:S02]  /*0bc0*/  IMAD R28, R28, 0x3000, RZ ;  /* 0x000030001c1c7824 */ /* 0x000fe400078e02ff */
[----:B0-----:R-:W-:Y:S02]  /*0bd0*/  IMAD R34, R15, 0x3000, RZ ;  /* 0x000030000f227824 */ /* 0x001fe400078e02ff */
[----:B------:R-:W-:Y:S01]  /*0be0*/  IMAD.IADD R21, R21, 0x1, R28 ;  /* 0x0000000115157824 */ /* 0x000fe200078e021c */
[----:B------:R-:W-:-:S06]  /*0bf0*/  CS2R R18, SRZ ;  /* 0x0000000000127805 */ /* 0x000fcc000001ff00 */
[----:B------:R0:W2:Y:S04]  /*0c00*/  @!P1 LDG.E.EL R19, desc[UR4][R22.64] ;  /* 0x0000000416139981 */ /* 0x0000a8000c2e1900 */
[----:B------:R1:W2:Y:S01]  /*0c10*/  @!P1 LDG.E.EL R18, desc[UR4][R30.64] ;  /* 0x000000041e129981 */ /* 0x0002a2000c2e1900 */
[----:B0-----:R-:W-:-:S04]  /*0c20*/  IMAD.HI R23, R3, 0x2aaaaaab, RZ ;  /* 0x2aaaaaab03177827 */ /* 0x001fc800078e02ff */
[----:B------:R-:W-:Y:S01]  /*0c30*/  IMAD.WIDE R36, R27, 0x8, R36 ;  /* 0x000000081b247825 */ /* 0x000fe200078e0224 */
[----:B-----5:R-:W-:Y:S02]  /*0c40*/  SEL R29, R8, RZ, !P0 ;  /* 0x000000ff081d7207 */ /* 0x020fe40004000000 */
[----:B------:R-:W-:Y:S01]  /*0c50*/  SEL R38, R9, RZ, !P0 ;  /* 0x000000ff09267207 */ /* 0x000fe20004000000 */
[----:B------:R-:W-:Y:S01]  /*0c60*/  IMAD R9, R15, -0x6000, R24 ;  /* 0xffffa0000f097824 */ /* 0x000fe200078e0218 */
[----:B------:R-:W-:-:S03]  /*0c70*/  LEA R8, P2, R29, UR6, 0x2 ;  /* 0x000000061d087c11 */ /* 0x000fc6000f8410ff */
[----:B------:R-:W-:Y:S01]  /*0c80*/  IMAD.IADD R15, R9, 0x1, R34 ;  /* 0x00000001090f7824 */ /* 0x000fe200078e0222 */
[--C-:B------:R-:W-:Y:S02]  /*0c90*/  LEA.HI.X R9, R29, UR7, R38.reuse, 0x2, P2 ;  /* 0x000000071d097c11 */ /* 0x100fe400090f1426 */
[----:B------:R-:W1:Y:S01]  /*0ca0*/  LDC.64 R28, c[0x0][0x210] ;  /* 0x00008400ff1c7b82 */ /* 0x000e620000000a00 */
[----:B------:R-:W-:Y:S02]  /*0cb0*/  SHF.R.U32.HI R22, RZ, 0x19, R38 ;  /* 0x00000019ff167819 */ /* 0x000fe40000011626 */
[----:B------:R-:W-:Y:S02]  /*0cc0*/  SEL R34, R11, RZ, !P0 ;  /* 0x000000ff0b227207 */ /* 0x000fe40004000000 */
[----:B------:R-:W-:-:S04]  /*0cd0*/  LOP3.LUT R22, R22, 0x40, RZ, 0xc0, !PT ;  /* 0x0000004016167812 */ /* 0x000fc800078ec0ff */
[----:B------:R-:W-:Y:S02]  /*0ce0*/  IADD3 R8, P2, P3, R25, R8, R22 ;  /* 0x0000000819087210 */ /* 0x000fe40007b5e016 */
[----:B------:R-:W-:Y:S02]  /*0cf0*/  SHF.R.U32.HI R22, RZ, 0x1f, R23 ;  /* 0x0000001fff167819 */ /* 0x000fe40000011617 */
[----:B------:R-:W-:Y:S02]  /*0d00*/  IADD3.X R9, R26, R9, RZ, P2, P3 ;  /* 0x000000091a097210 */ /* 0x000fe400017e64ff */
[----:B------:R-:W-:Y:S01]  /*0d10*/  LEA.HI.SX32 R22, R23, R22, 0x14 ;  /* 0x0000001617167211 */ /* 0x000fe200078fa2ff */
[----:B-1----:R-:W-:Y:S01]  /*0d20*/  IMAD.WIDE R30, R21, 0x4, R28 ;  /* 0x00000004151e7825 */ /* 0x002fe200078e021c */
[----:B------:R-:W-:Y:S02]  /*0d30*/  SEL R21, R10, RZ, !P0 ;  /* 0x000000ff0a157207 */ /* 0x000fe40004000000 */
[----:B------:R-:W-:-:S02]  /*0d40*/  SHF.R.U32.HI R10, RZ, 0x19, R34 ;  /* 0x00000019ff0a7819 */ /* 0x000fc40000011622 */
[----:B------:R-:W-:Y:S02]  /*0d50*/  LEA R11, P2, R21, UR6, 0x2 ;  /* 0x00000006150b7c11 */ /* 0x000fe4000f8410ff */
[----:B------:R-:W-:Y:S01]  /*0d60*/  LOP3.LUT R10, R10, 0x40, RZ, 0xc0, !PT ;  /* 0x000000400a0a7812 */ /* 0x000fe200078ec0ff */
[----:B------:R-:W-:Y:S01]  /*0d70*/  IMAD.SHL.U32 R23, R5, 0x100, RZ ;  /* 0x0000010005177824 */ /* 0x000fe200078e00ff */
[----:B------:R-:W-:Y:S02]  /*0d80*/  LEA.HI.X R21, R21, UR7, R34, 0x2, P2 ;  /* 0x0000000715157c11 */ /* 0x000fe400090f1422 */
[----:B------:R-:W-:Y:S01]  /*0d90*/  IADD3 R10, P2, P3, R25, R11, R10 ;  /* 0x0000000b190a7210 */ /* 0x000fe20007b5e00a */
[----:B------:R-:W-:-:S03]  /*0da0*/  IMAD.WIDE R8, R23, 0x4, R8 ;  /* 0x0000000417087825 */ /* 0x000fc600078e0208 */
[----:B------:R-:W-:Y:S01]  /*0db0*/  IADD3.X R11, R26, R21, RZ, P2, P3 ;  /* 0x000000151a0b7210 */ /* 0x000fe200017e64ff */
[----:B------:R-:W-:Y:S02]  /*0dc0*/  IMAD R22, R22, 0xc00, RZ ;  /* 0x00000c0016167824 */ /* 0x000fe400078e02ff */
[----:B------:R-:W-:-:S04]  /*0dd0*/  IMAD.WIDE R28, R15, 0x4, R28 ;  /* 0x000000040f1c7825 */ /* 0x000fc800078e021c */
[----:B------:R-:W-:Y:S02]  /*0de0*/  IMAD.MOV.U32 R15, RZ, RZ, RZ ;  /* 0x000000ffff0f7224 */ /* 0x000fe400078e00ff */
[----:B------:R-:W-:-:S04]  /*0df0*/  IMAD.WIDE R10, R23, 0x4, R10 ;  /* 0x00000004170a7825 */ /* 0x000fc800078e020a */
[----:B------:R-:W-:-:S04]  /*0e00*/  IMAD.WIDE R8, R22, 0x4, R8 ;  /* 0x0000000416087825 */ /* 0x000fc800078e0208 */
[----:B------:R-:W-:Y:S01]  /*0e10*/  IMAD.WIDE R34, R22, 0x4, R10 ;  /* 0x0000000416227825 */ /* 0x000fe200078e020a */
[----:B------:R0:W5:Y:S01]  /*0e20*/  @!P0 LDG.E.EL R15, desc[UR4][R8.64] ;  /* 0x00000004080f8981 */ /* 0x000162000c2e1900 */
[----:B------:R-:W-:Y:S02]  /*0e30*/  CS2R R10, SRZ ;  /* 0x00000000000a7805 */ /* 0x000fe4000001ff00 */
[----:B0-----:R-:W-:-:S06]  /*0e40*/  CS2R R8, SRZ ;  /* 0x0000000000087805 */ /* 0x001fcc000001ff00 */
[----:B------:R-:W2:Y:S01]  /*0e50*/  @!P0 LDG.E.EL.128 R8, desc[UR4][R36.64] ;  /* 0x0000000424088981 */ /* 0x000ea2000c2e1d00 */
[----:B------:R-:W-:-:S06]  /*0e60*/  IMAD.MOV.U32 R21, RZ, RZ, RZ ;  /* 0x000000ffff157224 */ /* 0x000fcc00078e00ff */
[----:B------:R0:W3:Y:S01]  /*0e70*/  @!P0 LDG.E.EL R21, desc[UR4][R34.64] ;  /* 0x0000000422158981 */ /* 0x0000e2000c2e1900 */
[----:B--2---:R-:W-:Y:S02]  /*0e80*/  SEL R27, R8, RZ, !P0 ;  /* 0x000000ff081b7207 */ /* 0x004fe40004000000 */
[----:B------:R-:W-:Y:S02]  /*0e90*/  SEL R38, R9, RZ, !P0 ;  /* 0x000000ff09267207 */ /* 0x000fe40004000000 */
[----:B------:R-:W-:-:S04]  /*0ea0*/  LEA R8, P2, R27, UR6, 0x2 ;  /* 0x000000061b087c11 */ /* 0x000fc8000f8410ff */
[--C-:B------:R-:W-:Y:S02]  /*0eb0*/  LEA.HI.X R9, R27, UR7, R38.reuse, 0x2, P2 ;  /* 0x000000071b097c11 */ /* 0x100fe400090f1426 */
[----:B------:R-:W-:-:S04]  /*0ec0*/  SHF.R.U32.HI R27, RZ, 0x19, R38 ;  /* 0x00000019ff1b7819 */ /* 0x000fc80000011626 */
[----:B------:R-:W-:-:S04]  /*0ed0*/  LOP3.LUT R27, R27, 0x40, RZ, 0xc0, !PT ;  /* 0x000000401b1b7812 */ /* 0x000fc800078ec0ff */
[----:B------:R-:W-:Y:S02]  /*0ee0*/  IADD3 R8, P2, P3, R25, R8, R27 ;  /* 0x0000000819087210 */ /* 0x000fe40007b5e01b */
[----:B------:R-:W-:Y:S02]  /*0ef0*/  SEL R27, R10, RZ, !P0 ;  /* 0x000000ff0a1b7207 */ /* 0x000fe40004000000 */
[----:B0-----:R-:W-:Y:S02]  /*0f00*/  SEL R34, R11, RZ, !P0 ;  /* 0x000000ff0b227207 */ /* 0x001fe40004000000 */
[----:B------:R-:W-:-:S04]  /*0f10*/  LEA R10, P4, R27, UR6, 0x2 ;  /* 0x000000061b0a7c11 */ /* 0x000fc8000f8810ff */
[--C-:B------:R-:W-:Y:S02]  /*0f20*/  LEA.HI.X R11, R27, UR7, R34.reuse, 0x2, P4 ;  /* 0x000000071b0b7c11 */ /* 0x100fe4000a0f1422 */
[----:B------:R-:W-:Y:S02]  /*0f30*/  SHF.R.U32.HI R27, RZ, 0x19, R34 ;  /* 0x00000019ff1b7819 */ /* 0x000fe40000011622 */
[----:B------:R-:W-:Y:S02]  /*0f40*/  IADD3.X R9, R26, R9, RZ, P2, P3 ;  /* 0x000000091a097210 */ /* 0x000fe400017e64ff */
[----:B------:R-:W-:-:S04]  /*0f50*/  LOP3.LUT R27, R27, 0x40, RZ, 0xc0, !PT ;  /* 0x000000401b1b7812 */ /* 0x000fc800078ec0ff */
[----:B------:R-:W-:Y:S01]  /*0f60*/  IADD3 R10, P4, P5, R25, R10, R27 ;  /* 0x0000000a190a7210 */ /* 0x000fe20007d9e01b */
[----:B------:R-:W-:-:S03]  /*0f70*/  IMAD.WIDE R8, R23, 0x4, R8 ;  /* 0x0000000417087825 */ /* 0x000fc600078e0208 */
[----:B------:R-:W-:Y:S01]  /*0f80*/  IADD3.X R11, R26, R11, RZ, P4, P5 ;  /* 0x0000000b1a0b7210 */ /* 0x000fe200027ea4ff */
[----:B------:R-:W-:Y:S01]  /*0f90*/  IMAD.WIDE R34, R22, 0x4, R8 ;  /* 0x0000000416227825 */ /* 0x000fe200078e0208 */
[----:B------:R-:W-:-:S03]  /*0fa0*/  CS2R R8, SRZ ;  /* 0x0000000000087805 */ /* 0x000fc6000001ff00 */
[----:B------:R-:W-:Y:S01]  /*0fb0*/  IMAD.WIDE R38, R23, 0x4, R10 ;  /* 0x0000000417267825 */ /* 0x000fe200078e020a */
[----:B------:R-:W-:-:S06]  /*0fc0*/  CS2R R10, SRZ ;  /* 0x00000000000a7805 */ /* 0x000fcc000001ff00 */
[----:B------:R0:W2:Y:S01]  /*0fd0*/  @!P1 LDG.E.EL.128 R8, desc[UR4][R32.64] ;  /* 0x0000000420089981 */ /* 0x0000a2000c2e1d00 */
[----:B------:R-:W-:Y:S01]  /*0fe0*/  SHF.R.S32.HI R23, RZ, 0x1f, R24 ;  /* 0x0000001fff177819 */ /* 0x000fe20000011418 */
[----:B------:R-:W-:-:S03]  /*0ff0*/  IMAD.WIDE R38, R22, 0x4, R38 ;  /* 0x0000000416267825 */ /* 0x000fc600078e0226 */
[----:B------:R-:W-:-:S04]  /*1000*/  LEA.HI R23, R23, R24, RZ, 0xa ;  /* 0x0000001817177211 */ /* 0x000fc800078f50ff */
[----:B------:R-:W-:Y:S01]  /*1010*/  LOP3.LUT R22, R23, 0xfffffc00, RZ, 0xc0, !PT ;  /* 0xfffffc0017167812 */ /* 0x000fe200078ec0ff */
[----:B------:R-:W-:Y:S02]  /*1020*/  IMAD.MOV.U32 R26, RZ, RZ, RZ ;  /* 0x000000ffff1a7224 */ /* 0x000fe400078e00ff */
[----:B0-----:R-:W-:-:S04]  /*1030*/  IMAD.SHL.U32 R32, R0, 0x100, RZ ;  /* 0x0000010000207824 */ /* 0x001fc800078e00ff */
[----:B------:R0:W3:Y:S01]  /*1040*/  @!P0 LDG.E.EL R26, desc[UR4][R34.64] ;  /* 0x00000004221a8981 */ /* 0x0000e2000c2e1900 */
[----:B------:R-:W-:Y:S02]  /*1050*/  IMAD.MOV.U32 R25, RZ, RZ, RZ ;  /* 0x000000ffff197224 */ /* 0x000fe400078e00ff */
[----:B------:R-:W-:-:S04]  /*1060*/  IMAD.MOV.U32 R33, RZ, RZ, RZ ;  /* 0x000000ffff217224 */ /* 0x000fc800078e00ff */
[----:B------:R1:W3:Y:S01]  /*1070*/  @!P0 LDG.E.EL R25, desc[UR4][R38.64] ;  /* 0x0000000426198981 */ /* 0x0002e2000c2e1900 */
[----:B--2---:R-:W-:Y:S01]  /*1080*/  SEL R27, R9, RZ, !P1 ;  /* 0x000000ff091b7207 */ /* 0x004fe20004800000 */
[----:B------:R-:W-:Y:S01]  /*1090*/  VIADD R9, R3, 0x200 ;  /* 0x0000020003097836 */ /* 0x000fe20000000000 */
[----:B------:R-:W-:Y:S02]  /*10a0*/  SEL R8, R8, RZ, !P1 ;  /* 0x000000ff08087207 */ /* 0x000fe40004800000 */
[----:B------:R-:W-:Y:S01]  /*10b0*/  SHF.R.U32.HI R24, RZ, 0x19, R27 ;  /* 0x00000019ff187819 */ /* 0x000fe2000001161b */
[C---:B------:R-:W-:Y:S02]  /*10c0*/  IMAD.IADD R22, R9.reuse, 0x1, -R22 ;  /* 0x0000000109167824 */ /* 0x040fe400078e0a16 */
[----:B------:R-:W-:Y:S01]  /*10d0*/  IMAD.HI R23, R9, 0x2aaaaaab, RZ ;  /* 0x2aaaaaab09177827 */ /* 0x000fe200078e02ff */
[----:B------:R-:W-:Y:S02]  /*10e0*/  LEA R9, P2, R8, UR6, 0x2 ;  /* 0x0000000608097c11 */ /* 0x000fe4000f8410ff */
[----:B------:R-:W-:-:S02]  /*10f0*/  LOP3.LUT R24, R24, 0x40, RZ, 0xc0, !PT ;  /* 0x0000004018187812 */ /* 0x000fc400078ec0ff */
[----:B------:R-:W-:Y:S02]  /*1100*/  LEA.HI.X R27, R8, UR7, R27, 0x2, P2 ;  /* 0x00000007081b7c11 */ /* 0x000fe400090f141b */
[----:B------:R-:W-:Y:S02]  /*1110*/  IADD3 R8, P2, P3, R13, R9, R24 ;  /* 0x000000090d087210 */ /* 0x000fe40007b5e018 */
[----:B------:R-:W-:-:S04]  /*1120*/  SHF.R.U32.HI R24, RZ, 0x1f, R23 ;  /* 0x0000001fff187819 */ /* 0x000fc80000011617 */
[----:B------:R-:W-:Y:S02]  /*1130*/  LEA.HI.SX32 R23, R23, R24, 0x14 ;  /* 0x0000001817177211 */ /* 0x000fe400078fa2ff */
[----:B------:R-:W-:Y:S02]  /*1140*/  SEL R24, R11, RZ, !P1 ;  /* 0x000000ff0b187207 */ /* 0x000fe40004800000 */
[----:B------:R-:W-:Y:S02]  /*1150*/  IADD3.X R9, R14, R27, RZ, P2, P3 ;  /* 0x0000001b0e097210 */ /* 0x000fe400017e64ff */
[----:B------:R-:W-:Y:S02]  /*1160*/  SEL R27, R10, RZ, !P1 ;  /* 0x000000ff0a1b7207 */ /* 0x000fe40004800000 */
[----:B------:R-:W-:Y:S02]  /*1170*/  SHF.R.U32.HI R10, RZ, 0x19, R24 ;  /* 0x00000019ff0a7819 */ /* 0x000fe40000011618 */
[----:B------:R-:W-:-:S02]  /*1180*/  LEA R11, P2, R27, UR6, 0x2 ;  /* 0x000000061b0b7c11 */ /* 0x000fc4000f8410ff */
[----:B------:R-:W-:Y:S02]  /*1190*/  LOP3.LUT R10, R10, 0x40, RZ, 0xc0, !PT ;  /* 0x000000400a0a7812 */ /* 0x000fe400078ec0ff */
[----:B------:R-:W-:Y:S02]  /*11a0*/  LEA.HI.X R27, R27, UR7, R24, 0x2, P2 ;  /* 0x000000071b1b7c11 */ /* 0x000fe400090f1418 */
[----:B------:R-:W-:Y:S01]  /*11b0*/  IADD3 R10, P2, P3, R13, R11, R10 ;  /* 0x0000000b0d0a7210 */ /* 0x000fe20007b5e00a */
[----:B------:R-:W-:-:S03]  /*11c0*/  IMAD.WIDE R8, R32, 0x4, R8 ;  /* 0x0000000420087825 */ /* 0x000fc600078e0208 */
[----:B------:R-:W-:Y:S01]  /*11d0*/  IADD3.X R11, R14, R27, RZ, P2, P3 ;  /* 0x0000001b0e0b7210 */ /* 0x000fe200017e64ff */
[----:B0-----:R-:W-:Y:S02]  /*11e0*/  IMAD R34, R23, 0xc00, RZ ;  /* 0x00000c0017227824 */ /* 0x001fe400078e02ff */
[----:B------:R-:W-:-:S04]  /*11f0*/  IMAD.WIDE R10, R32, 0x4, R10 ;  /* 0x00000004200a7825 */ /* 0x000fc800078e020a */
[----:B------:R-:W-:-:S04]  /*1200*/  IMAD.WIDE R8, R34, 0x4, R8 ;  /* 0x0000000422087825 */ /* 0x000fc800078e0208 */
[----:B-1----:R-:W-:Y:S01]  /*1210*/  IMAD.WIDE R38, R34, 0x4, R10 ;  /* 0x0000000422267825 */ /* 0x002fe200078e020a */
[----:B------:R0:W2:Y:S01]  /*1220*/  @!P1 LDG.E.EL R33, desc[UR4][R8.64] ;  /* 0x0000000408219981 */ /* 0x0000a2000c2e1900 */
[----:B------:R-:W-:Y:S02]  /*1230*/  CS2R R10, SRZ ;  /* 0x00000000000a7805 */ /* 0x000fe4000001ff00 */
[----:B0-----:R-:W-:-:S06]  /*1240*/  CS2R R8, SRZ ;  /* 0x0000000000087805 */ /* 0x001fcc000001ff00 */
[----:B------:R-:W2:Y:S01]  /*1250*/  @!P1 LDG.E.EL.128 R8, desc[UR4][R36.64] ;  /* 0x0000000424089981 */ /* 0x000ea2000c2e1d00 */
[----:B------:R-:W-:-:S06]  /*1260*/  IMAD.MOV.U32 R24, RZ, RZ, RZ ;  /* 0x000000ffff187224 */ /* 0x000fcc00078e00ff */
[----:B------:R0:W3:Y:S02]  /*1270*/  @!P1 LDG.E.EL R24, desc[UR4][R38.64] ;  /* 0x0000000426189981 */ /* 0x0000e4000c2e1900 */
[----:B0-----:R-:W0:Y:S01]  /*1280*/  LDC.64 R38, c[0x0][0x238] ;  /* 0x00008e00ff267b82 */ /* 0x001e220000000a00 */
[----:B--2---:R-:W-:Y:S02]  /*1290*/  SEL R8, R8, RZ, !P1 ;  /* 0x000000ff08087207 */ /* 0x004fe40004800000 */
[----:B------:R-:W-:Y:S02]  /*12a0*/  SEL R35, R9, RZ, !P1 ;  /* 0x000000ff09237207 */ /* 0x000fe40004800000 */
[----:B------:R-:W-:-:S04]  /*12b0*/  LEA R27, P2, R8, UR6, 0x2 ;  /* 0x00000006081b7c11 */ /* 0x000fc8000f8410ff */
[--C-:B------:R-:W-:Y:S02]  /*12c0*/  LEA.HI.X R9, R8, UR7, R35.reuse, 0x2, P2 ;  /* 0x0000000708097c11 */ /* 0x100fe400090f1423 */
[----:B------:R-:W-:Y:S02]  /*12d0*/  SHF.R.U32.HI R8, RZ, 0x19, R35 ;  /* 0x00000019ff087819 */ /* 0x000fe40000011623 */
[----:B------:R-:W-:Y:S02]  /*12e0*/  SEL R11, R11, RZ, !P1 ;  /* 0x000000ff0b0b7207 */ /* 0x000fe40004800000 */
[----:B------:R-:W-:Y:S02]  /*12f0*/  LOP3.LUT R8, R8, 0x40, RZ, 0xc0, !PT ;  /* 0x0000004008087812 */ /* 0x000fe400078ec0ff */
[----:B------:R-:W-:Y:S02]  /*1300*/  SEL R36, R10, RZ, !P1 ;  /* 0x000000ff0a247207 */ /* 0x000fe40004800000 */
[----:B------:R-:W-:-:S02]  /*1310*/  IADD3 R8, P2, P3, R13, R27, R8 ;  /* 0x0000001b0d087210 */ /* 0x000fc40007b5e008 */
[----:B------:R-:W-:Y:S02]  /*1320*/  SHF.R.U32.HI R10, RZ, 0x19, R11 ;  /* 0x00000019ff0a7819 */ /* 0x000fe4000001160b */
[----:B------:R-:W-:Y:S02]  /*1330*/  IADD3.X R9, R14, R9, RZ, P2, P3 ;  /* 0x000000090e097210 */ /* 0x000fe400017e64ff */
[----:B------:R-:W-:Y:S02]  /*1340*/  LOP3.LUT R10, R10, 0x40, RZ, 0xc0, !PT ;  /* 0x000000400a0a7812 */ /* 0x000fe400078ec0ff */
[----:B------:R-:W-:Y:S01]  /*1350*/  LEA R35, P2, R36, UR6, 0x2 ;  /* 0x0000000624237c11 */ /* 0x000fe2000f8410ff */
[----:B------:R-:W-:-:S03]  /*1360*/  IMAD.WIDE R8, R32, 0x4, R8 ;  /* 0x0000000420087825 */ /* 0x000fc600078e0208 */
[----:B------:R-:W-:Y:S02]  /*1370*/  IADD3 R10, P3, P4, R13, R35, R10 ;  /* 0x000000230d0a7210 */ /* 0x000fe40007c7e00a */
[----:B------:R-:W-:Y:S01]  /*1380*/  LEA.HI.X R11, R36, UR7, R11, 0x2, P2 ;  /* 0x00000007240b7c11 */ /* 0x000fe200090f140b */
[----:B------:R-:W-:Y:S01]  /*1390*/  IMAD.MOV.U32 R27, RZ, RZ, RZ ;  /* 0x000000ffff1b7224 */ /* 0x000fe200078e00ff */
[----:B------:R-:W-:Y:S01]  /*13a0*/  SEL R6, R6, RZ, !P0 ;  /* 0x000000ff06067207 */ /* 0x000fe20004000000 */
[----:B------:R-:W-:Y:S01]  /*13b0*/  IMAD.WIDE R8, R34, 0x4, R8 ;  /* 0x0000000422087825 */ /* 0x000fe200078e0208 */
[----:B------:R-:W-:Y:S01]  /*13c0*/  IADD3.X R11, R14, R11, RZ, P3, P4 ;  /* 0x0000000b0e0b7210 */ /* 0x000fe20001fe84ff */
[----:B------:R-:W-:-:S03]  /*13d0*/  ULDC.64 UR6, c[0x0][0x248] ;  /* 0x0000920000067ab9 */ /* 0x000fc60000000a00 */
[----:B------:R1:W2:Y:S01]  /*13e0*/  @!P1 LDG.E.EL R27, desc[UR4][R8.64] ;  /* 0x00000004081b9981 */ /* 0x0002a2000c2e1900 */
[----:B------:R-:W-:Y:S01]  /*13f0*/  IMAD.WIDE R10, R32, 0x4, R10 ;  /* 0x00000004200a7825 */ /* 0x000fe200078e020a */
[----:B------:R-:W-:-:S04]  /*1400*/  SHF.R.S32.HI R32, RZ, 0x1f, R3 ;  /* 0x0000001fff207819 */ /* 0x000fc80000011403 */
[----:B-1----:R-:W-:-:S04]  /*1410*/  LEA.HI R8, R32, R3, RZ, 0x5 ;  /* 0x0000000320087211 */ /* 0x002fc800078f28ff */
[----:B------:R-:W-:Y:S01]  /*1420*/  LOP3.LUT R8, R8, 0xffffffe0, RZ, 0xc0, !PT ;  /* 0xffffffe008087812 */ /* 0x000fe200078ec0ff */
[----:B------:R-:W-:-:S04]  /*1430*/  IMAD.WIDE R36, R34, 0x4, R10 ;  /* 0x0000000422247825 */ /* 0x000fc800078e020a */
[----:B------:R-:W-:Y:S01]  /*1440*/  IMAD.IADD R9, R3, 0x1, -R8 ;  /* 0x0000000103097824 */ /* 0x000fe200078e0a08 */
[----:B------:R-:W-:-:S03]  /*1450*/  CS2R R10, SRZ ;  /* 0x00000000000a7805 */ /* 0x000fc6000001ff00 */
[----:B0-----:R-:W-:Y:S01]  /*1460*/  IMAD.WIDE R38, R9, 0x4, R38 ;  /* 0x0000000409267825 */ /* 0x001fe200078e0226 */
[----:B------:R-:W-:-:S06]  /*1470*/  CS2R R8, SRZ ;  /* 0x0000000000087805 */ /* 0x000fcc000001ff00 */
[----:B------:R-:W2:Y:S01]  /*1480*/  @!P0 LDG.E.EL.128 R8, desc[UR4][R38.64] ;  /* 0x0000000426088981 */ /* 0x000ea2000c2e1d00 */
[----:B-----5:R-:W-:Y:S02]  /*1490*/  SEL R15, R15, RZ, !P0 ;  /* 0x000000ff0f0f7207 */ /* 0x020fe40004000000 */
[----:B---3--:R-:W-:Y:S02]  /*14a0*/  SEL R12, R12, RZ, !P0 ;  /* 0x000000ff0c0c7207 */ /* 0x008fe40004000000 */
[----:B------:R-:W-:Y:S01]  /*14b0*/  SEL R21, R21, RZ, !P0 ;  /* 0x000000ff15157207 */ /* 0x000fe20004000000 */
[----:B------:R-:W-:-:S04]  /*14c0*/  FADD R15, -R6, R15 ;  /* 0x0000000f060f7221 */ /* 0x000fc80000000100 */
[----:B------:R-:W-:Y:S01]  /*14d0*/  FADD R21, -R12, R21 ;  /* 0x000000150c157221 */ /* 0x000fe20000000100 */
[----:B------:R-:W-:Y:S02]  /*14e0*/  IMAD.MOV.U32 R14, RZ, RZ, RZ ;  /* 0x000000ffff0e7224 */ /* 0x000fe400078e00ff */
[----:B------:R-:W-:-:S06]  /*14f0*/  IMAD.MOV.U32 R34, RZ, RZ, RZ ;  /* 0x000000ffff227224 */ /* 0x000fcc00078e00ff */
[----:B------:R0:W3:Y:S01]  /*1500*/  @!P1 LDG.E.EL R34, desc[UR4][R36.64] ;  /* 0x0000000424229981 */ /* 0x0000e2000c2e1900 */
[----:B----4-:R-:W-:Y:S01]  /*1510*/  SEL R17, R17, RZ, !P0 ;  /* 0x000000ff11117207 */ /* 0x010fe20004000000 */
[----:B0-----:R-:W0:Y:S01]  /*1520*/  LDC.64 R36, c[0x0][0x240] ;  /* 0x00009000ff247b82 */ /* 0x001e220000000a00 */
[----:B--2---:R-:W-:Y:S02]  /*1530*/  SEL R8, R8, RZ, !P0 ;  /* 0x000000ff08087207 */ /* 0x004fe40004000000 */
[----:B------:R-:W-:-:S03]  /*1540*/  SEL R9, R9, RZ, !P0 ;  /* 0x000000ff09097207 */ /* 0x000fc60004000000 */
[----:B------:R-:W-:Y:S01]  /*1550*/  FFMA R6, R15, R8, R6 ;  /* 0x000000080f067223 */ /* 0x000fe20000000006 */
[----:B------:R-:W-:Y:S02]  /*1560*/  IMAD.MOV.U32 R15, RZ, RZ, RZ ;  /* 0x000000ffff0f7224 */ /* 0x000fe400078e00ff */
[----:B------:R-:W-:Y:S01]  /*1570*/  FFMA R21, R21, R9, R12 ;  /* 0x0000000915157223 */ /* 0x000fe2000000000c */
[----:B------:R-:W-:-:S06]  /*1580*/  CS2R R12, SRZ ;  /* 0x00000000000c7805 */ /* 0x000fcc000001ff00 */
[----:B------:R-:W2:Y:S01]  /*1590*/  @!P1 LDG.E.EL.128 R12, desc[UR4][R38.64] ;  /* 0x00000004260c9981 */ /* 0x000ea2000c2e1d00 */
[----:B------:R-:W-:Y:S02]  /*15a0*/  SEL R26, R26, RZ, !P0 ;  /* 0x000000ff1a1a7207 */ /* 0x000fe40004000000 */
[----:B------:R-:W-:Y:S02]  /*15b0*/  SEL R16, R16, RZ, !P0 ;  /* 0x000000ff10107207 */ /* 0x000fe40004000000 */
[----:B------:R-:W-:Y:S02]  /*15c0*/  SEL R25, R25, RZ, !P0 ;  /* 0x000000ff19197207 */ /* 0x000fe40004000000 */
[----:B------:R-:W-:Y:S02]  /*15d0*/  SEL R7, R7, RZ, !P1 ;  /* 0x000000ff07077207 */ /* 0x000fe40004800000 */
[----:B------:R-:W-:Y:S01]  /*15e0*/  SEL R8, R33, RZ, !P1 ;  /* 0x000000ff21087207 */ /* 0x000fe20004800000 */
[----:B------:R-:W-:Y:S01]  /*15f0*/  FADD R26, -R17, R26 ;  /* 0x0000001a111a7221 */ /* 0x000fe20000000100 */
[----:B------:R-:W-:Y:S01]  /*1600*/  SEL R10, R10, RZ, !P0 ;  /* 0x000000ff0a0a7207 */ /* 0x000fe20004000000 */
[----:B------:R-:W-:Y:S01]  /*1610*/  FADD R25, -R16, R25 ;  /* 0x0000001910197221 */ /* 0x000fe20000000100 */
[----:B------:R-:W-:Y:S01]  /*1620*/  SEL R11, R11, RZ, !P0 ;  /* 0x000000ff0b0b7207 */ /* 0x000fe20004000000 */
[----:B------:R-:W-:-:S02]  /*1630*/  FADD R8, -R7, R8 ;  /* 0x0000000807087221 */ /* 0x000fc40000000100 */
[----:B------:R-:W-:Y:S02]  /*1640*/  FFMA R17, R26, R10, R17 ;  /* 0x0000000a1a117223 */ /* 0x000fe40000000011 */
[----:B------:R-:W-:Y:S01]  /*1650*/  FFMA R16, R25, R11, R16 ;  /* 0x0000000b19107223 */ /* 0x000fe20000000010 */
[----:B------:R-:W-:Y:S01]  /*1660*/  CS2R R10, SRZ ;  /* 0x00000000000a7805 */ /* 0x000fe2000001ff00 */
[----:B------:R-:W-:Y:S02]  /*1670*/  IMAD.MOV.U32 R33, RZ, RZ, RZ ;  /* 0x000000ffff217224 */ /* 0x000fe400078e00ff */
[----:B0-----:R-:W-:-:S05]  /*1680*/  IMAD.WIDE R40, R2, 0x4, R36 ;  /* 0x0000000402287825 */ /* 0x001fca00078e0224 */
[----:B------:R-:W4:Y:S01]  /*1690*/  @!P0 LDG.E.EL R33, desc[UR4][R40.64] ;  /* 0x0000000428218981 */ /* 0x000f22000c2e1900 */
[----:B------:R-:W-:Y:S02]  /*16a0*/  SEL R24, R24, RZ, !P1 ;  /* 0x000000ff18187207 */ /* 0x000fe40004800000 */
[----:B---3--:R-:W-:Y:S02]  /*16b0*/  SEL R25, R34, RZ, !P1 ;  /* 0x000000ff22197207 */ /* 0x008fe40004800000 */
[----:B--2---:R-:W-:-:S05]  /*16c0*/  SEL R12, R12, RZ, !P1 ;  /* 0x000000ff0c0c7207 */ /* 0x004fca0004800000 */
[----:B------:R-:W-:Y:S01]  /*16d0*/  FFMA R7, R8, R12, R7 ;  /* 0x0000000c08077223 */ /* 0x000fe20000000007 */
[----:B------:R-:W-:-:S06]  /*16e0*/  CS2R R8, SRZ ;  /* 0x0000000000087805 */ /* 0x000fcc000001ff00 */
[----:B------:R-:W2:Y:S01]  /*16f0*/  @!P0 LDG.E.128 R8, desc[UR4][R30.64] ;  /* 0x000000041e088981 */ /* 0x000ea2000c1e1d00 */
[----:B------:R-:W-:Y:S02]  /*1700*/  SEL R2, R13, RZ, !P1 ;  /* 0x000000ff0d027207 */ /* 0x000fe40004800000 */
[----:B------:R-:W-:Y:S02]  /*1710*/  SEL R13, R20, RZ, !P1 ;  /* 0x000000ff140d7207 */ /* 0x000fe40004800000 */
[----:B------:R-:W-:Y:S01]  /*1720*/  SEL R12, R18, RZ, !P1 ;  /* 0x000000ff120c7207 */ /* 0x000fe20004800000 */
[----:B------:R-:W-:Y:S01]  /*1730*/  IMAD.HI R26, R3, 0x2aaaaaab, RZ ;  /* 0x2aaaaaab031a7827 */ /* 0x000fe200078e02ff */
[----:B------:R-:W-:-:S03]  /*1740*/  SEL R15, R15, RZ, !P1 ;  /* 0x000000ff0f0f7207 */ /* 0x000fc60004800000 */
[----:B------:R-:W-:Y:S01]  /*1750*/  FADD R24, -R13, R24 ;  /* 0x000000180d187221 */ /* 0x000fe20000000100 */
[----:B------:R-:W-:Y:S01]  /*1760*/  FADD R25, -R12, R25 ;  /* 0x000000190c197221 */ /* 0x000fe20000000100 */
[----:B------:R-:W-:Y:S02]  /*1770*/  SEL R20, R27, RZ, !P1 ;  /* 0x000000ff1b147207 */ /* 0x000fe40004800000 */
[----:B------:R-:W-:Y:S01]  /*1780*/  FFMA R2, R24, R2, R13 ;  /* 0x0000000218027223 */ /* 0x000fe2000000000d */
[----:B------:R-:W-:Y:S01]  /*1790*/  SHF.R.U32.HI R27, RZ, 0x1f, R26 ;  /* 0x0000001fff1b7819 */ /* 0x000fe2000001161a */
[----:B------:R-:W-:Y:S01]  /*17a0*/  FFMA R34, R25, R15, R12 ;  /* 0x0000000f19227223 */ /* 0x000fe2000000000c */
[----:B------:R-:W-:Y:S01]  /*17b0*/  LEA.HI R32, R32, R3, RZ, 0xa ;  /* 0x0000000320207211 */ /* 0x000fe200078f50ff */
[----:B------:R-:W-:Y:S01]  /*17c0*/  IMAD.WIDE R24, R4, 0x4, R36 ;  /* 0x0000000404187825 */ /* 0x000fe200078e0224 */
[----:B------:R-:W-:Y:S02]  /*17d0*/  CS2R R36, SRZ ;  /* 0x0000000000247805 */ /* 0x000fe4000001ff00 */
[----:B------:R-:W-:Y:S01]  /*17e0*/  LEA.HI.SX32 R27, R26, R27, 0x14 ;  /* 0x0000001b1a1b7211 */ /* 0x000fe200078fa2ff */
[----:B------:R-:W-:-:S02]  /*17f0*/  IMAD.MOV.U32 R38, RZ, RZ, RZ ;  /* 0x000000ffff267224 */ /* 0x000fc400078e00ff */
[----:B------:R-:W-:Y:S01]  /*1800*/  IMAD.MOV.U32 R4, RZ, RZ, RZ ;  /* 0x000000ffff047224 */ /* 0x000fe200078e00ff */
[----:B------:R-:W-:Y:S01]  /*1810*/  LOP3.LUT R32, R32, 0xfffffc00, RZ, 0xc0, !PT ;  /* 0xfffffc0020207812 */ /* 0x000fe200078ec0ff */
[----:B------:R-:W3:Y:S01]  /*1820*/  @!P1 LDG.E.EL R37, desc[UR4][R24.64] ;  /* 0x0000000418259981 */ /* 0x000ee2000c2e1900 */
[----:B------:R-:W-:Y:S01]  /*1830*/  IMAD R27, R27, 0x3000, RZ ;  /* 0x000030001b1b7824 */ /* 0x000fe200078e02ff */
[----:B------:R-:W-:Y:S02]  /*1840*/  SEL R19, R19, RZ, !P1 ;  /* 0x000000ff13137207 */ /* 0x000fe40004800000 */
[----:B------:R-:W5:Y:S01]  /*1850*/  @!P1 LDG.E.EL R38, desc[UR4][R24.64] ;  /* 0x0000000418269981 */ /* 0x000f62000c2e1900 */
[----:B------:R-:W-:-:S03]  /*1860*/  IMAD.IADD R32, R3, 0x1, -R32 ;  /* 0x0000000103207824 */ /* 0x000fc600078e0a20 */
[----:B------:R-:W5:Y:S04]  /*1870*/  @!P1 LDG.E.EL R36, desc[UR4][R24.64] ;  /* 0x0000000418249981 */ /* 0x000f68000c2e1900 */
[----:B------:R0:W5:Y:S01]  /*1880*/  @!P1 LDG.E.EL R4, desc[UR4][R24.64] ;  /* 0x0000000418049981 */ /* 0x000162000c2e1900 */
[----:B------:R-:W-:Y:S01]  /*1890*/  SEL R14, R14, RZ, !P1 ;  /* 0x000000ff0e0e7207 */ /* 0x000fe20004800000 */
[----:B------:R-:W-:Y:S01]  /*18a0*/  FADD R20, -R19, R20 ;  /* 0x0000001413147221 */ /* 0x000fe20000000100 */
[C---:B------:R-:W-:Y:S01]  /*18b0*/  ISETP.GT.AND P2, PT, R5.reuse, 0xb, PT ;  /* 0x0000000b0500780c */ /* 0x040fe20003f44270 */
[----:B0-----:R-:W-:Y:S01]  /*18c0*/  IMAD.SHL.U32 R25, R5, 0x400, RZ ;  /* 0x0000040005197824 */ /* 0x001fe200078e00ff */
[----:B------:R-:W-:Y:S02]  /*18d0*/  SHF.R.S32.HI R26, RZ, 0x1f, R27 ;  /* 0x0000001fff1a7819 */ /* 0x000fe4000001141b */
[----:B------:R-:W-:-:S02]  /*18e0*/  SHF.R.S32.HI R5, RZ, 0x1f, R32 ;  /* 0x0000001fff057819 */ /* 0x000fc40000011420 */
[----:B------:R-:W-:Y:S02]  /*18f0*/  IADD3 R24, P3, P4, R25, R32, R27 ;  /* 0x0000002019187210 */ /* 0x000fe40007c7e01b */
[----:B------:R-:W-:Y:S01]  /*1900*/  SHF.R.S32.HI R25, RZ, 0x1f, R25 ;  /* 0x0000001fff197819 */ /* 0x000fe20000011419 */
[----:B------:R-:W-:Y:S01]  /*1910*/  FFMA R35, R20, R14, R19 ;  /* 0x0000000e14237223 */ /* 0x000fe20000000013 */
[----:B------:R-:W-:Y:S01]  /*1920*/  CS2R R12, SRZ ;  /* 0x00000000000c7805 */ /* 0x000fe2000001ff00 */
[----:B------:R-:W-:Y:S01]  /*1930*/  IMAD.MOV.U32 R14, RZ, RZ, RZ ;  /* 0x000000ffff0e7224 */ /* 0x000fe200078e00ff */
[----:B------:R-:W-:Y:S01]  /*1940*/  IADD3.X R25, R25, R5, R26, P3, P4 ;  /* 0x0000000519197210 */ /* 0x000fe20001fe841a */
[----:B------:R-:W-:Y:S02]  /*1950*/  IMAD.MOV.U32 R15, RZ, RZ, RZ ;  /* 0x000000ffff0f7224 */ /* 0x000fe400078e00ff */
[----:B------:R-:W-:Y:S02]  /*1960*/  IMAD R5, R23, 0x3000, RZ ;  /* 0x0000300017057824 */ /* 0x000fe400078e02ff */
[----:B------:R-:W-:Y:S01]  /*1970*/  IMAD.SHL.U32 R23, R0, 0x400, RZ ;  /* 0x0000040000177824 */ /* 0x000fe200078e00ff */
[----:B------:R-:W-:Y:S01]  /*1980*/  CS2R R18, SRZ ;  /* 0x0000000000127805 */ /* 0x000fe2000001ff00 */
[----:B------:R-:W-:Y:S01]  /*1990*/  IMAD.MOV.U32 R20, RZ, RZ, RZ ;  /* 0x000000ffff147224 */ /* 0x000fe200078e00ff */
[--C-:B------:R-:W-:Y:S01]  /*19a0*/  SHF.R.S32.HI R27, RZ, 0x1f, R5.reuse ;  /* 0x0000001fff1b7819 */ /* 0x100fe20000011405 */
[----:B------:R0:W5:Y:S01]  /*19b0*/  @!P1 LDG.E.128 R12, desc[UR4][R28.64] ;  /* 0x000000041c0c9981 */ /* 0x000162000c1e1d00 */
[----:B------:R-:W-:-:S02]  /*19c0*/  IADD3 R5, P3, P4, R23, R22, R5 ;  /* 0x0000001617057210 */ /* 0x000fc40007c7e005 */
[----:B------:R-:W-:Y:S01]  /*19d0*/  SHF.R.S32.HI R22, RZ, 0x1f, R22 ;  /* 0x0000001fff167819 */ /* 0x000fe20000011416 */
[----:B------:R-:W5:Y:S04]  /*19e0*/  @!P0 LDG.E.EL R18, desc[UR4][R40.64] ;  /* 0x0000000428128981 */ /* 0x000f68000c2e1900 */
[----:B------:R-:W5:Y:S01]  /*19f0*/  @!P0 LDG.E.EL R20, desc[UR4][R40.64] ;  /* 0x0000000428148981 */ /* 0x000f62000c2e1900 */
[----:B0-----:R-:W-:-:S03]  /*1a00*/  SHF.R.S32.HI R28, RZ, 0x1f, R23 ;  /* 0x0000001fff1c7819 */ /* 0x001fc60000011417 */
[----:B------:R0:W5:Y:S01]  /*1a10*/  @!P0 LDG.E.EL R19, desc[UR4][R40.64] ;  /* 0x0000000428138981 */ /* 0x000162000c2e1900 */
[----:B------:R-:W-:Y:S02]  /*1a20*/  IADD3.X R28, R28, R22, R27, P3, P4 ;  /* 0x000000161c1c7210 */ /* 0x000fe40001fe841b */
[----:B------:R-:W-:Y:S02]  /*1a30*/  CS2R R26, SRZ ;  /* 0x00000000001a7805 */ /* 0x000fe4000001ff00 */
[----:B----4-:R-:W-:Y:S02]  /*1a40*/  SEL R33, R33, RZ, !P0 ;  /* 0x000000ff21217207 */ /* 0x010fe40004000000 */
[----:B0-----:R-:W-:-:S04]  /*1a50*/  LEA R40, P3, R24, UR6, 0x2 ;  /* 0x0000000618287c11 */ /* 0x001fc8000f8610ff */
[----:B------:R-:W-:Y:S02]  /*1a60*/  LEA.HI.X R41, R24, UR7, R25, 0x2, P3 ;  /* 0x0000000718297c11 */ /* 0x000fe400098f1419 */
[----:B------:R-:W-:Y:S02]  /*1a70*/  CS2R R24, SRZ ;  /* 0x0000000000187805 */ /* 0x000fe4000001ff00 */
[----:B------:R-:W-:Y:S02]  /*1a80*/  ISETP.GT.AND P3, PT, R0, 0xb, PT ;  /* 0x0000000b0000780c */ /* 0x000fe40003f64270 */
[C---:B------:R-:W-:Y:S02]  /*1a90*/  LEA R22, P4, R5.reuse, UR6, 0x2 ;  /* 0x0000000605167c11 */ /* 0x040fe4000f8810ff */
[----:B------:R-:W-:Y:S01]  /*1aa0*/  CS2R R30, SRZ ;  /* 0x00000000001e7805 */ /* 0x000fe2000001ff00 */
[----:B------:R-:W4:Y:S01]  /*1ab0*/  @P2 LDG.E.128 R24, desc[UR4][R40.64+-0xc000] ;  /* 0xff40000428182981 */ /* 0x000f22000c1e1d00 */
[----:B------:R-:W-:-:S02]  /*1ac0*/  LEA.HI.X R23, R5, UR7, R28, 0x2, P4 ;  /* 0x0000000705177c11 */ /* 0x000fc4000a0f141c */
[----:B--2---:R-:W-:-:S05]  /*1ad0*/  SEL R29, R8, RZ, !P0 ;  /* 0x000000ff081d7207 */ /* 0x004fca0004000000 */
[----:B------:R-:W-:-:S04]  /*1ae0*/  FADD R0, -R29, R6 ;  /* 0x000000061d007221 */ /* 0x000fc80000000100 */
[----:B------:R-:W-:Y:S01]  /*1af0*/  FFMA R0, R0, R33, R29 ;  /* 0x0000002100007223 */ /* 0x000fe2000000001d */
[----:B------:R-:W-:-:S06]  /*1b00*/  CS2R R28, SRZ ;  /* 0x00000000001c7805 */ /* 0x000fcc000001ff00 */
[----:B------:R-:W2:Y:S01]  /*1b10*/  @P3 LDG.E.128 R28, desc[UR4][R22.64+-0xc000] ;  /* 0xff400004161c3981 */ /* 0x000ea2000c1e1d00 */
[----:B------:R-:W-:Y:S02]  /*1b20*/  SEL R6, R9, RZ, !P0 ;  /* 0x000000ff09067207 */ /* 0x000fe40004000000 */
[----:B------:R-:W0:Y:S01]  /*1b30*/  LDC.64 R8, c[0x0][0x250] ;  /* 0x00009400ff087b82 */ /* 0x000e220000000a00 */
[----:B------:R-:W-:Y:S02]  /*1b40*/  SEL R10, R10, RZ, !P0 ;  /* 0x000000ff0a0a7207 */ /* 0x000fe40004000000 */
[----:B------:R-:W-:Y:S01]  /*1b50*/  FADD R5, -R6, R21 ;  /* 0x0000001506057221 */ /* 0x000fe20000000100 */
[----:B------:R-:W-:Y:S02]  /*1b60*/  SEL R11, R11, RZ, !P0 ;  /* 0x000000ff0b0b7207 */ /* 0x000fe40004000000 */
[----:B------:R-:W-:Y:S01]  /*1b70*/  FADD R17, -R10, R17 ;  /* 0x000000110a117221 */ /* 0x000fe20000000100 */
[----:B---3--:R-:W-:-:S02]  /*1b80*/  SEL R37, R37, RZ, !P1 ;  /* 0x000000ff25257207 */ /* 0x008fc40004800000 */
[----:B-----5:R-:W-:Y:S02]  /*1b90*/  SEL R38, R38, RZ, !P1 ;  /* 0x000000ff26267207 */ /* 0x020fe40004800000 */
[----:B------:R-:W-:Y:S02]  /*1ba0*/  SEL R36, R36, RZ, !P1 ;  /* 0x000000ff24247207 */ /* 0x000fe40004800000 */
[----:B------:R-:W-:Y:S01]  /*1bb0*/  SEL R4, R4, RZ, !P1 ;  /* 0x000000ff04047207 */ /* 0x000fe20004800000 */
[----:B0-----:R-:W-:Y:S01]  /*1bc0*/  IMAD.WIDE R8, R3, 0x4, R8 ;  /* 0x0000000403087825 */ /* 0x001fe200078e0208 */
[----:B------:R-:W-:Y:S02]  /*1bd0*/  SEL R18, R18, RZ, !P0 ;  /* 0x000000ff12127207 */ /* 0x000fe40004000000 */
[----:B------:R-:W-:Y:S02]  /*1be0*/  SEL R12, R12, RZ, !P1 ;  /* 0x000000ff0c0c7207 */ /* 0x000fe40004800000 */
[----:B------:R-:W-:Y:S01]  /*1bf0*/  SEL R20, R20, RZ, !P0 ;  /* 0x000000ff14147207 */ /* 0x000fe20004000000 */
[----:B------:R-:W-:Y:S01]  /*1c00*/  FFMA R5, R5, R18, R6 ;  /* 0x0000001205057223 */ /* 0x000fe20000000006 */
[----:B------:R-:W-:Y:S01]  /*1c10*/  FADD R6, -R11, R16 ;  /* 0x000000100b067221 */ /* 0x000fe20000000100 */
[----:B------:R-:W-:-:S02]  /*1c20*/  SEL R13, R13, RZ, !P1 ;  /* 0x000000ff0d0d7207 */ /* 0x000fc40004800000 */
[----:B------:R-:W-:Y:S02]  /*1c30*/  SEL R19, R19, RZ, !P0 ;  /* 0x000000ff13137207 */ /* 0x000fe40004000000 */
[----:B------:R-:W-:Y:S02]  /*1c40*/  SEL R14, R14, RZ, !P1 ;  /* 0x000000ff0e0e7207 */ /* 0x000fe40004800000 */
[----:B------:R-:W-:Y:S01]  /*1c50*/  SEL R15, R15, RZ, !P1 ;  /* 0x000000ff0f0f7207 */ /* 0x000fe20004800000 */
[----:B------:R-:W-:Y:S01]  /*1c60*/  FFMA R10, R17, R20, R10 ;  /* 0x00000014110a7223 */ /* 0x000fe2000000000a */
[----:B------:R-:W-:Y:S01]  /*1c70*/  FFMA R6, R6, R19, R11 ;  /* 0x0000001306067223 */ /* 0x000fe2000000000b */
[----:B------:R-:W-:Y:S01]  /*1c80*/  FADD R7, -R12, R7 ;  /* 0x000000070c077221 */ /* 0x000fe20000000100 */
[----:B------:R-:W-:Y:S01]  /*1c90*/  FADD R2, -R13, R2 ;  /* 0x000000020d027221 */ /* 0x000fe20000000100 */
[----:B------:R-:W-:Y:S01]  /*1ca0*/  FADD R35, -R14, R35 ;  /* 0x000000230e237221 */ /* 0x000fe20000000100 */
[----:B------:R-:W-:Y:S01]  /*1cb0*/  FADD R34, -R15, R34 ;  /* 0x000000220f227221 */ /* 0x000fe20000000100 */
[----:B------:R-:W-:Y:S01]  /*1cc0*/  FFMA R12, R7, R38, R12 ;  /* 0x00000026070c7223 */ /* 0x000fe2000000000c */
[----:B------:R-:W-:Y:S01]  /*1cd0*/  FFMA R13, R2, R37, R13 ;  /* 0x00000025020d7223 */ /* 0x000fe2000000000d */
[----:B------:R-:W-:Y:S01]  /*1ce0*/  FFMA R14, R35, R36, R14 ;  /* 0x00000024230e7223 */ /* 0x000fe2000000000e */
[----:B------:R-:W-:Y:S01]  /*1cf0*/  FFMA R15, R34, R4, R15 ;  /* 0x00000004220f7223 */ /* 0x000fe2000000000f */
[----:B----4-:R-:W-:-:S02]  /*1d00*/  SEL R18, R25, RZ, P2 ;  /* 0x000000ff19127207 */ /* 0x010fc40001000000 */
[----:B------:R-:W-:Y:S02]  /*1d10*/  SEL R19, R26, RZ, P2 ;  /* 0x000000ff1a137207 */ /* 0x000fe40001000000 */
[----:B------:R-:W-:Y:S02]  /*1d20*/  SEL R11, R24, RZ, P2 ;  /* 0x000000ff180b7207 */ /* 0x000fe40001000000 */
[----:B------:R-:W-:Y:S02]  /*1d30*/  SEL R27, R27, RZ, P2 ;  /* 0x000000ff1b1b7207 */ /* 0x000fe40001000000 */
[----:B------:R-:W-:Y:S02]  /*1d40*/  SEL R17, R5, R18, !P0 ;  /* 0x0000001205117207 */ /* 0x000fe40004000000 */
[----:B------:R-:W-:Y:S02]  /*1d50*/  SEL R18, R10, R19, !P0 ;  /* 0x000000130a127207 */ /* 0x000fe40004000000 */
[----:B------:R-:W-:-:S02]  /*1d60*/  SEL R16, R0, R11, !P0 ;  /* 0x0000000b00107207 */ /* 0x000fc40004000000 */
[----:B------:R-:W-:-:S05]  /*1d70*/  SEL R19, R6, R27, !P0 ;  /* 0x0000001b06137207 */ /* 0x000fca0004000000 */
[----:B------:R-:W-:Y:S01]  /*1d80*/  STG.E.128 desc[UR4][R8.64], R16 ;  /* 0x0000001008007986 */ /* 0x000fe2000c101d04 */
[----:B--2---:R-:W-:Y:S02]  /*1d90*/  @P1 SEL R12, R28, RZ, P3 ;  /* 0x000000ff1c0c1207 */ /* 0x004fe40001800000 */
[----:B------:R-:W-:Y:S02]  /*1da0*/  @P1 SEL R13, R29, RZ, P3 ;  /* 0x000000ff1d0d1207 */ /* 0x000fe40001800000 */
[----:B------:R-:W-:Y:S02]  /*1db0*/  @P1 SEL R14, R30, RZ, P3 ;  /* 0x000000ff1e0e1207 */ /* 0x000fe40001800000 */
[----:B------:R-:W-:-:S05]  /*1dc0*/  @P1 SEL R15, R31, RZ, P3 ;  /* 0x000000ff1f0f1207 */ /* 0x000fca0001800000 */
[----:B------:R-:W-:Y:S01]  /*1dd0*/  STG.E.128 desc[UR4][R8.64+0x800], R12 ;  /* 0x0008000c08007986 */ /* 0x000fe2000c101d04 */
[----:B------:R-:W-:Y:S05]  /*1de0*/  EXIT ;  /* 0x000000000000794d */ /* 0x000fea0003800000 */
.L_x_0:
[----:B------:R-:W-:-:S00]  /*1df0*/  BRA `(.L_x_0) ;  /* 0xfffffffc00fc7947 */ /* 0x000fc0000383ffff */
[----:B------:R-:W-:-:S00]  /*1e00*/  NOP ;  /* 0x0000000000007918 */ /* 0x000fc00000000000 */
[----:B------:R-:W-:-:S00]  /*1e10*/  NOP ;  /* 0x0000000000007918 */ /* 0x000fc00000000000 */
[----:B------:R-:W-:-:S00]  /*1e20*/  NOP ;  /* 0x0000000000007918 */ /* 0x000fc00000000000 */
[----:B------:R-:W-:-:S00]  /*1e30*/  NOP ;  /* 0x0000000000007918 */ /* 0x000fc00000000000 */
[----:B------:R-:W-:-:S00]  /*1e40*/  NOP ;  /* 0x0000000000007918 */ /* 0x000fc00000000000 */
[----:B------:R-:W-:-:S00]  /*1e50*/  NOP ;  /* 0x0000000000007918 */ /* 0x000fc00000000000 */
[----:B------:R-:W-:-:S00]  /*1e60*/  NOP ;  /* 0x0000000000007918 */ /* 0x000fc00000000000 */
[----:B------:R-:W-:-:S00]  /*1e70*/  NOP ;  /* 0x0000000000007918 */ /* 0x000fc00000000000 */
.L_x_1:


//--------------------- .nv.constant0.triton_poi_fused_cat_19 --------------------------
	.section	.nv.constant0.triton_poi_fused_cat_19,"a",@progbits
	.sectionflags	@""
	.align	4
.nv.constant0.triton_poi_fused_cat_19:
	.zero		604
